def attn_fwd(
    Q,
    K,
    V,
    Out,
    Lse,
    sm_scale,
    stride_qz,
    stride_qh,
    stride_qm,
    stride_qk,
    stride_kz,
    stride_kh,
    stride_kn,
    stride_kk,
    stride_vz,
    stride_vh,
    stride_vn,
    stride_vk,
    stride_oz,
    stride_oh,
    stride_om,
    stride_ok,
    seqlen_q,
    seqlen_k,
    BLOCK_M: tl.constexpr,
    BLOCK_N: tl.constexpr,
    HEAD_DIM: tl.constexpr,
    CAUSAL: tl.constexpr,
):
    start_m = tl.program_id(0)
    off_hz = tl.program_id(1)
    q_off = off_hz * stride_qh
    k_off = off_hz * stride_kh
    v_off = off_hz * stride_vh
    offs_m = start_m * BLOCK_M + tl.arange(0, BLOCK_M)
    offs_d = tl.arange(0, HEAD_DIM)
    offs_n = tl.arange(0, BLOCK_N)
    q_ptrs = Q + q_off + offs_m[:, None] * stride_qm + offs_d[None, :] * stride_qk
    k_ptrs = K + k_off + offs_d[:, None] * stride_kk + offs_n[None, :] * stride_kn
    v_ptrs = V + v_off + offs_n[:, None] * stride_vn + offs_d[None, :] * stride_vk
    m_i = tl.full([BLOCK_M], float("-inf"), dtype=tl.float32)
    l_i = tl.zeros([BLOCK_M], dtype=tl.float32) + 1.0
    acc = tl.zeros([BLOCK_M, HEAD_DIM], dtype=tl.float32)
    q = tl.load(q_ptrs)
    acc, l_i, m_i = _attn_fwd_inner(
        acc,
        l_i,
        m_i,
        q,
        k_ptrs,
        v_ptrs,
        sm_scale,
        stride_kn,
        stride_vn,
        start_m,
        seqlen_k,
        BLOCK_M,
        BLOCK_N,
        HEAD_DIM,
        CAUSAL,
    )
    acc = acc / l_i[:, None]
    lse = m_i + tl.math.log2(l_i) / 1.4426950408889634
    o_ptrs = (
        Out
        + off_hz * stride_oh
        + offs_m[:, None] * stride_om
        + offs_d[None, :] * stride_ok
    )
    tl.store(o_ptrs, acc.to(Out.dtype.element_ty))
    tl.store(Lse + off_hz * seqlen_q + offs_m, lse)

# config = {"BLOCK_M": 128, "BLOCK_N": 64, "HEAD_DIM": 16, "arch": "sm_90", "causal": false, "dtype": "fp16", "num_stages": 2, "num_warps": 8}
# arch = sm_90


// ===== COMPILED SASS (sm_90a) =====

	.target	sm_90a

	.elftype	@"ET_EXEC"


//--------------------- .note.nv.tkinfo           --------------------------
	.section	.note.nv.tkinfo,"",@"SHT_NOTE"
	.sectionflags	@"SHF_NOTE_NV_TKINFO"
	.tkinfo
        /*0018*/ 	.word	0x00000002
        /*0030*/ 	.string	""
        /*0030*/ 	.string	"ptxas"
        /*0030*/ 	.string	"Cuda compilation tools, release 13.0, V13.0.88"
        /*0030*/ 	.string	"Build cuda_13.0.r13.0/compiler.36424714_0"
        /*0030*/ 	.string	"-v  -suppress-debug-info  -lineinfo  -arch sm_90a "



//--------------------- .note.nv.cuinfo           --------------------------
	.section	.note.nv.cuinfo,"",@"SHT_NOTE"
	.sectionflags	@"SHF_NOTE_NV_CUINFO"
        /*0018*/ 	.short	0x0002
        /*001a*/ 	.short	0x005a
        /*001c*/ 	.short	0x0082
	.zero		2


//--------------------- .nv.info                  --------------------------
	.section	.nv.info,"",@"SHT_CUDA_INFO"
	.align	4


	//----- nvinfo : EIATTR_REGCOUNT
	.align		4
        /*0000*/ 	.byte	0x04, 0x2f
        /*0002*/ 	.short	(.L_2 - .L_1)
	.align		4
.L_1:
        /*0004*/ 	.word	index@(attn_fwd)
        /*0008*/ 	.word	0x00000050


	//----- nvinfo : EIATTR_FRAME_SIZE
	.align		4
.L_2:
        /*000c*/ 	.byte	0x04, 0x11
        /*000e*/ 	.short	(.L_4 - .L_3)
	.align		4
.L_3:
        /*0010*/ 	.word	index@(attn_fwd)
        /*0014*/ 	.word	0x00000000


	//----- nvinfo : EIATTR_MIN_STACK_SIZE
	.align		4
.L_4:
        /*0018*/ 	.byte	0x04, 0x12
        /*001a*/ 	.short	(.L_6 - .L_5)
	.align		4
.L_5:
        /*001c*/ 	.word	index@(attn_fwd)
        /*0020*/ 	.word	0x00000000
.L_6:


//--------------------- .nv.compat                --------------------------
	.section	.nv.compat,"",@"SHT_CUDA_COMPAT_INFO"
	.align	4
        /*0000*/ 	.byte	0x02, 0x09, 0x01, 0x00, 0x02, 0x02, 0x04, 0x00, 0x02, 0x05, 0x05, 0x00, 0x03, 0x07, 0x01, 0x01
        /*0010*/ 	.byte	0x02, 0x03, 0x00, 0x00, 0x02, 0x06, 0x01, 0x00, 0x04, 0x0b, 0x08, 0x00, 0x00, 0x00, 0x00, 0x00
        /*0020*/ 	.byte	0x00, 0x00, 0x00, 0x00


//--------------------- .nv.info.attn_fwd         --------------------------
	.section	.nv.info.attn_fwd,"",@"SHT_CUDA_INFO"
	.sectionflags	@""
	.align	4


	//----- nvinfo : EIATTR_CUDA_API_VERSION
	.align		4
        /*0000*/ 	.byte	0x04, 0x37
        /*0002*/ 	.short	(.L_8 - .L_7)
.L_7:
        /*0004*/ 	.word	0x00000082


	//----- nvinfo : EIATTR_KPARAM_INFO
	.align		4
.L_8:
        /*0008*/ 	.byte	0x04, 0x17
        /*000a*/ 	.short	(.L_10 - .L_9)
.L_9:
        /*000c*/ 	.word	0x00000000
        /*0010*/ 	.short	0x0019
        /*0012*/ 	.short	0x0080
        /*0014*/ 	.byte	0x00, 0xf4, 0x21, 0x00


	//----- nvinfo : EIATTR_KPARAM_INFO
	.align		4
.L_10:
        /*0018*/ 	.byte	0x04, 0x17
        /*001a*/ 	.short	(.L_12 - .L_11)
.L_11:
        /*001c*/ 	.word	0x00000000
        /*0020*/ 	.short	0x0018
        /*0022*/ 	.short	0x0078
        /*0024*/ 	.byte	0x00, 0xf4, 0x21, 0x00


	//----- nvinfo : EIATTR_KPARAM_INFO
	.align		4
.L_12:
        /*0028*/ 	.byte	0x04, 0x17
        /*002a*/ 	.short	(.L_14 - .L_13)
.L_13:
        /*002c*/ 	.word	0x00000000
        /*0030*/ 	.short	0x0017
        /*0032*/ 	.short	0x0070
        /*0034*/ 	.byte	0x00, 0xf0, 0x11, 0x00


	//----- nvinfo : EIATTR_KPARAM_INFO
	.align		4
.L_14:
        /*0038*/ 	.byte	0x04, 0x17
        /*003a*/ 	.short	(.L_16 - .L_15)
.L_15:
        /*003c*/ 	.word	0x00000000
        /*0040*/ 	.short	0x0016
        /*0042*/ 	.short	0x006c
        /*0044*/ 	.byte	0x00, 0xf0, 0x11, 0x00


	//----- nvinfo : EIATTR_KPARAM_INFO
	.align		4
.L_16:
        /*0048*/ 	.byte	0x04, 0x17
        /*004a*/ 	.short	(.L_18 - .L_17)
.L_17:
        /*004c*/ 	.word	0x00000000
        /*0050*/ 	.short	0x0015
        /*0052*/ 	.short	0x0068
        /*0054*/ 	.byte	0x00, 0xf0, 0x11, 0x00


	//----- nvinfo : EIATTR_KPARAM_INFO
	.align		4
.L_18:
        /*0058*/ 	.byte	0x04, 0x17
        /*005a*/ 	.short	(.L_20 - .L_19)
.L_19:
        /*005c*/ 	.word	0x00000000
        /*0060*/ 	.short	0x0014
        /*0062*/ 	.short	0x0064
        /*0064*/ 	.byte	0x00, 0xf0, 0x11, 0x00


	//----- nvinfo : EIATTR_KPARAM_INFO
	.align		4
.L_20:
        /*0068*/ 	.byte	0x04, 0x17
        /*006a*/ 	.short	(.L_22 - .L_21)
.L_21:
        /*006c*/ 	.word	0x00000000
        /*0070*/ 	.short	0x0013
        /*0072*/ 	.short	0x0060
        /*0074*/ 	.byte	0x00, 0xf0, 0x11, 0x00


	//----- nvinfo : EIATTR_KPARAM_INFO
	.align		4
.L_22:
        /*0078*/ 	.byte	0x04, 0x17
        /*007a*/ 	.short	(.L_24 - .L_23)
.L_23:
        /*007c*/ 	.word	0x00000000
        /*0080*/ 	.short	0x0012
        /*0082*/ 	.short	0x005c
        /*0084*/ 	.byte	0x00, 0xf0, 0x11, 0x00


	//----- nvinfo : EIATTR_KPARAM_INFO
	.align		4
.L_24:
        /*0088*/ 	.byte	0x04, 0x17
        /*008a*/ 	.short	(.L_26 - .L_25)
.L_25:
        /*008c*/ 	.word	0x00000000
        /*0090*/ 	.short	0x0011
        /*0092*/ 	.short	0x0058
        /*0094*/ 	.byte	0x00, 0xf0, 0x11, 0x00


	//----- nvinfo : EIATTR_KPARAM_INFO
	.align		4
.L_26:
        /*0098*/ 	.byte	0x04, 0x17
        /*009a*/ 	.short	(.L_28 - .L_27)
.L_27:
        /*009c*/ 	.word	0x00000000
        /*00a0*/ 	.short	0x0010
        /*00a2*/ 	.short	0x0054
        /*00a4*/ 	.byte	0x00, 0xf0, 0x11, 0x00


	//----- nvinfo : EIATTR_KPARAM_INFO
	.align		4
.L_28:
        /*00a8*/ 	.byte	0x04, 0x17
        /*00aa*/ 	.short	(.L_30 - .L_29)
.L_29:
        /*00ac*/ 	.word	0x00000000
        /*00b0*/ 	.short	0x000f
        /*00b2*/ 	.short	0x0050
        /*00b4*/ 	.byte	0x00, 0xf0, 0x11, 0x00


	//----- nvinfo : EIATTR_KPARAM_INFO
	.align		4
.L_30:
        /*00b8*/ 	.byte	0x04, 0x17
        /*00ba*/ 	.short	(.L_32 - .L_31)
.L_31:
        /*00bc*/ 	.word	0x00000000
        /*00c0*/ 	.short	0x000e
        /*00c2*/ 	.short	0x004c
        /*00c4*/ 	.byte	0x00, 0xf0, 0x11, 0x00


	//----- nvinfo : EIATTR_KPARAM_INFO
	.align		4
.L_32:
        /*00c8*/ 	.byte	0x04, 0x17
        /*00ca*/ 	.short	(.L_34 - .L_33)
.L_33:
        /*00cc*/ 	.word	0x00000000
        /*00d0*/ 	.short	0x000d
        /*00d2*/ 	.short	0x0048
        /*00d4*/ 	.byte	0x00, 0xf0, 0x11, 0x00


	//----- nvinfo : EIATTR_KPARAM_INFO
	.align		4
.L_34:
        /*00d8*/ 	.byte	0x04, 0x17
        /*00da*/ 	.short	(.L_36 - .L_35)
.L_35:
        /*00dc*/ 	.word	0x00000000
        /*00e0*/ 	.short	0x000c
        /*00e2*/ 	.short	0x0044
        /*00e4*/ 	.byte	0x00, 0xf0, 0x11, 0x00


	//----- nvinfo : EIATTR_KPARAM_INFO
	.align		4
.L_36:
        /*00e8*/ 	.byte	0x04, 0x17
        /*00ea*/ 	.short	(.L_38 - .L_37)
.L_37:
        /*00ec*/ 	.word	0x00000000
        /*00f0*/ 	.short	0x000b
        /*00f2*/ 	.short	0x0040
        /*00f4*/ 	.byte	0x00, 0xf0, 0x11, 0x00


	//----- nvinfo : EIATTR_KPARAM_INFO
	.align		4
.L_38:
        /*00f8*/ 	.byte	0x04, 0x17
        /*00fa*/ 	.short	(.L_40 - .L_39)
.L_39:
        /*00fc*/ 	.word	0x00000000
        /*0100*/ 	.short	0x000a
        /*0102*/ 	.short	0x003c
        /*0104*/ 	.byte	0x00, 0xf0, 0x11, 0x00


	//----- nvinfo : EIATTR_KPARAM_INFO
	.align		4
.L_40:
        /*0108*/ 	.byte	0x04, 0x17
        /*010a*/ 	.short	(.L_42 - .L_41)
.L_41:
        /*010c*/ 	.word	0x00000000
        /*0110*/ 	.short	0x0009
        /*0112*/ 	.short	0x0038
        /*0114*/ 	.byte	0x00, 0xf0, 0x11, 0x00


	//----- nvinfo : EIATTR_KPARAM_INFO
	.align		4
.L_42:
        /*0118*/ 	.byte	0x04, 0x17
        /*011a*/ 	.short	(.L_44 - .L_43)
.L_43:
        /*011c*/ 	.word	0x00000000
        /*0120*/ 	.short	0x0008
        /*0122*/ 	.short	0x0034
        /*0124*/ 	.byte	0x00, 0xf0, 0x11, 0x00


	//----- nvinfo : EIATTR_KPARAM_INFO
	.align		4
.L_44:
        /*0128*/ 	.byte	0x04, 0x17
        /*012a*/ 	.short	(.L_46 - .L_45)
.L_45:
        /*012c*/ 	.word	0x00000000
        /*0130*/ 	.short	0x0007
        /*0132*/ 	.short	0x0030
        /*0134*/ 	.byte	0x00, 0xf0, 0x11, 0x00


	//----- nvinfo : EIATTR_KPARAM_INFO
	.align		4
.L_46:
        /*0138*/ 	.byte	0x04, 0x17
        /*013a*/ 	.short	(.L_48 - .L_47)
.L_47:
        /*013c*/ 	.word	0x00000000
        /*0140*/ 	.short	0x0006
        /*0142*/ 	.short	0x002c
        /*0144*/ 	.byte	0x00, 0xf0, 0x11, 0x00


	//----- nvinfo : EIATTR_KPARAM_INFO
	.align		4
.L_48:
        /*0148*/ 	.byte	0x04, 0x17
        /*014a*/ 	.short	(.L_50 - .L_49)
.L_49:
        /*014c*/ 	.word	0x00000000
        /*0150*/ 	.short	0x0005
        /*0152*/ 	.short	0x0028
        /*0154*/ 	.byte	0x00, 0xf0, 0x11, 0x00


	//----- nvinfo : EIATTR_KPARAM_INFO
	.align		4
.L_50:
        /*0158*/ 	.byte	0x04, 0x17
        /*015a*/ 	.short	(.L_52 - .L_51)
.L_51:
        /*015c*/ 	.word	0x00000000
        /*0160*/ 	.short	0x0004
        /*0162*/ 	.short	0x0020
        /*0164*/ 	.byte	0x00, 0xf4, 0x21, 0x00


	//----- nvinfo : EIATTR_KPARAM_INFO
	.align		4
.L_52:
        /*0168*/ 	.byte	0x04, 0x17
        /*016a*/ 	.short	(.L_54 - .L_53)
.L_53:
        /*016c*/ 	.word	0x00000000
        /*0170*/ 	.short	0x0003
        /*0172*/ 	.short	0x0018
        /*0174*/ 	.byte	0x00, 0xf4, 0x21, 0x00


	//----- nvinfo : EIATTR_KPARAM_INFO
	.align		4
.L_54:
        /*0178*/ 	.byte	0x04, 0x17
        /*017a*/ 	.short	(.L_56 - .L_55)
.L_55:
        /*017c*/ 	.word	0x00000000
        /*0180*/ 	.short	0x0002
        /*0182*/ 	.short	0x0010
        /*0184*/ 	.byte	0x00, 0xf4, 0x21, 0x00


	//----- nvinfo : EIATTR_KPARAM_INFO
	.align		4
.L_56:
        /*0188*/ 	.byte	0x04, 0x17
        /*018a*/ 	.short	(.L_58 - .L_57)
.L_57:
        /*018c*/ 	.word	0x00000000
        /*0190*/ 	.short	0x0001
        /*0192*/ 	.short	0x0008
        /*0194*/ 	.byte	0x00, 0xf4, 0x21, 0x00


	//----- nvinfo : EIATTR_KPARAM_INFO
	.align		4
.L_58:
        /*0198*/ 	.byte	0x04, 0x17
        /*019a*/ 	.short	(.L_60 - .L_59)
.L_59:
        /*019c*/ 	.word	0x00000000
        /*01a0*/ 	.short	0x0000
        /*01a2*/ 	.short	0x0000
        /*01a4*/ 	.byte	0x00, 0xf4, 0x21, 0x00


	//----- nvinfo : EIATTR_SPARSE_MMA_MASK
	.align		4
.L_60:
        /*01a8*/ 	.byte	0x03, 0x50
        /*01aa*/ 	.short	0x0000


	//----- nvinfo : EIATTR_MAXREG_COUNT
	.align		4
        /*01ac*/ 	.byte	0x03, 0x1b
        /*01ae*/ 	.short	0x00ff


	//----- nvinfo : EIATTR_NUM_BARRIERS
	.align		4
        /*01b0*/ 	.byte	0x02, 0x4c
        /*01b2*/ 	.byte	0x01
	.zero		1


	//----- nvinfo : EIATTR_MERCURY_ISA_VERSION
	.align		4
        /*01b4*/ 	.byte	0x03, 0x5f
        /*01b6*/ 	.short	0x0101


	//----- nvinfo : EIATTR_COOP_GROUP_MASK_REGIDS
	.align		4
        /*01b8*/ 	.byte	0x04, 0x29
        /*01ba*/ 	.short	(.L_62 - .L_61)


	//   ....[0]....
.L_61:
        /*01bc*/ 	.word	0xffffffff


	//   ....[1]....
        /*01c0*/ 	.word	0xffffffff


	//   ....[2]....
        /*01c4*/ 	.word	0xffffffff


	//   ....[3]....
        /*01c8*/ 	.word	0xffffffff


	//   ....[4]....
        /*01cc*/ 	.word	0xffffffff


	//   ....[5]....
        /*01d0*/ 	.word	0xffffffff


	//   ....[6]....
        /*01d4*/ 	.word	0xffffffff


	//   ....[7]....
        /*01d8*/ 	.word	0xffffffff


	//----- nvinfo : EIATTR_COOP_GROUP_INSTR_OFFSETS
	.align		4
.L_62:
        /*01dc*/ 	.byte	0x04, 0x28
        /*01de*/ 	.short	(.L_64 - .L_63)


	//   ....[0]....
.L_63:
        /*01e0*/ 	.word	0x00001030


	//   ....[1]....
        /*01e4*/ 	.word	0x000010c0


	//   ....[2]....
        /*01e8*/ 	.word	0x000010e0


	//   ....[3]....
        /*01ec*/ 	.word	0x00001100


	//   ....[4]....
        /*01f0*/ 	.word	0x00001ba0


	//   ....[5]....
        /*01f4*/ 	.word	0x00001bb0


	//   ....[6]....
        /*01f8*/ 	.word	0x00001c00


	//   ....[7]....
        /*01fc*/ 	.word	0x00001c10


	//----- nvinfo : EIATTR_EXIT_INSTR_OFFSETS
	.align		4
.L_64:
        /*0200*/ 	.byte	0x04, 0x1c
        /*0202*/ 	.short	(.L_66 - .L_65)


	//   ....[0]....
.L_65:
        /*0204*/ 	.word	0x00002890


	//   ....[1]....
        /*0208*/ 	.word	0x000028c0


	//----- nvinfo : EIATTR_REQNTID
	.align		4
.L_66:
        /*020c*/ 	.byte	0x04, 0x10
        /*020e*/ 	.short	(.L_68 - .L_67)
.L_67:
        /*0210*/ 	.word	0x00000100
        /*0214*/ 	.word	0x00000001
        /*0218*/ 	.word	0x00000001


	//----- nvinfo : EIATTR_CBANK_PARAM_SIZE
	.align		4
.L_68:
        /*021c*/ 	.byte	0x03, 0x19
        /*021e*/ 	.short	0x0088


	//----- nvinfo : EIATTR_PARAM_CBANK
	.align		4
        /*0220*/ 	.byte	0x04, 0x0a
        /*0222*/ 	.short	(.L_70 - .L_69)
	.align		4
.L_69:
        /*0224*/ 	.word	index@(.nv.constant0.attn_fwd)
        /*0228*/ 	.short	0x0210
        /*022a*/ 	.short	0x0088


	//----- nvinfo : EIATTR_SW_WAR
	.align		4
.L_70:
        /*022c*/ 	.byte	0x04, 0x36
        /*022e*/ 	.short	(.L_72 - .L_71)
.L_71:
        /*0230*/ 	.word	0x00000008
.L_72:


//--------------------- .nv.callgraph             --------------------------
	.section	.nv.callgraph,"",@"SHT_CUDA_CALLGRAPH"
	.align	4
	.sectionentsize	8
	.align		4
        /*0000*/ 	.word	0x00000000
	.align		4
        /*0004*/ 	.word	0xffffffff
	.align		4
        /*0008*/ 	.word	0x00000000
	.align		4
        /*000c*/ 	.word	0xfffffffe
	.align		4
        /*0010*/ 	.word	0x00000000
	.align		4
        /*0014*/ 	.word	0xfffffffd
	.align		4
        /*0018*/ 	.word	0x00000000
	.align		4
        /*001c*/ 	.word	0xfffffffc


//--------------------- .nv.constant4             --------------------------
	.section	.nv.constant4,"a",@progbits
	.align	8
	.align		8
.nv.constant4:
        /*0000*/ 	.dword	_$_str


//--------------------- .text.attn_fwd            --------------------------
	.section	.text.attn_fwd,"ax",@progbits
	.align	128
        .global         attn_fwd
        .type           attn_fwd,@function
        .size           attn_fwd,(.L_x_3 - attn_fwd)
        .other          attn_fwd,@"STO_CUDA_ENTRY STV_DEFAULT"
attn_fwd:
.text.attn_fwd:
[----:B------:R-:W-:Y:S01]  /*0000*/  LDC R1, c[0x0][0x28] ;  /* 0x00000a00ff017b82 */ /* 0x000fe20000000800 */
[----:B------:R-:W0:Y:S07]  /*0010*/  S2R R5, SR_TID.X ;  /* 0x0000000000057919 */ /* 0x000e2e0000002100 */
[----:B------:R-:W1:Y:S01]  /*0020*/  S2UR UR7, SR_CTAID.Y ;  /* 0x00000000000779c3 */ /* 0x000e620000002600 */
[----:B------:R-:W-:Y:S01]  /*0030*/  ULDC.64 UR4, c[0x0][0x240] ;  /* 0x0000900000047ab9 */ /* 0x000fe20000000a00 */
[----:B------:R-:W-:Y:S01]  /*0040*/  ULDC.64 UR12, c[0x0][0x208] ;  /* 0x00008200000c7ab9 */ /* 0x000fe20000000a00 */
[----:B------:R-:W2:Y:S05]  /*0050*/  S2R R3, SR_CTAID.X ;  /* 0x0000000000037919 */ /* 0x000eaa0000002500 */
[----:B------:R-:W3:Y:S08]  /*0060*/  LDC R14, c[0x0][0x248] ;  /* 0x00009200ff0e7b82 */ /* 0x000ef00000000800 */
[----:B------:R-:W4:Y:S01]  /*0070*/  LDC.64 R10, c[0x0][0x210] ;  /* 0x00008400ff0a7b82 */ /* 0x000f220000000a00 */
[----:B-1----:R-:W-:-:S04]  /*0080*/  UIMAD UR4, UR7, UR4, URZ ;  /* 0x00000004070472a4 */ /* 0x002fc8000f8e023f */
[----:B------:R-:W-:Y:S01]  /*0090*/  USHF.L.U32 UR6, UR4, 0x1, URZ ;  /* 0x0000000104067899 */ /* 0x000fe2000800063f */
[----:B0-----:R-:W-:Y:S02]  /*00a0*/  LOP3.LUT R4, R5, 0x7f, RZ, 0xc0, !PT ;  /* 0x0000007f05047812 */ /* 0x001fe400078ec0ff */
[----:B------:R-:W-:Y:S02]  /*00b0*/  SHF.R.U32.HI R2, RZ, 0x7, R5 ;  /* 0x00000007ff027819 */ /* 0x000fe40000011605 */
[----:B--2---:R-:W-:Y:S02]  /*00c0*/  LEA R4, R3, R4, 0x7 ;  /* 0x0000000403047211 */ /* 0x004fe400078e38ff */
[----:B------:R-:W-:-:S03]  /*00d0*/  SGXT.U32 R2, R2, 0x1 ;  /* 0x000000010202781a */ /* 0x000fc60000000000 */
[----:B------:R-:W-:Y:S01]  /*00e0*/  IMAD R0, R4, UR5, RZ ;  /* 0x0000000504007c24 */ /* 0x000fe2000f8e02ff */
[----:B------:R-:W-:Y:S01]  /*00f0*/  UIMAD.WIDE UR4, UR4, 0x2, URZ ;  /* 0x00000002040478a5 */ /* 0x000fe2000f8e023f */
[----:B---3--:R-:W-:-:S03]  /*0100*/  IMAD R7, R2, R14, RZ ;  /* 0x0000000e02077224 */ /* 0x008fc600078e02ff */
[C---:B------:R-:W-:Y:S01]  /*0110*/  SHF.L.U32 R3, R0.reuse, 0x1, RZ ;  /* 0x0000000100037819 */ /* 0x040fe200000006ff */
[----:B------:R-:W-:Y:S01]  /*0120*/  IMAD.HI R0, R0, 0x2, RZ ;  /* 0x0000000200007827 */ /* 0x000fe200078e02ff */
[----:B------:R-:W-:Y:S02]  /*0130*/  LEA R9, R14, R7, 0x1 ;  /* 0x000000070e097211 */ /* 0x000fe400078e08ff */
[----:B----4-:R-:W-:-:S04]  /*0140*/  IADD3 R19, P0, P1, R3, UR6, R10 ;  /* 0x0000000603137c10 */ /* 0x010fc8000f91e00a */
[----:B------:R-:W-:Y:S02]  /*0150*/  IADD3.X R20, R0, UR5, R11, P0, P1 ;  /* 0x0000000500147c10 */ /* 0x000fe400087e240b */
[----:B------:R-:W-:Y:S02]  /*0160*/  LEA R2, P0, R7, R19, 0x1 ;  /* 0x0000001307027211 */ /* 0x000fe400078008ff */
[C---:B------:R-:W-:Y:S02]  /*0170*/  LEA R0, R14.reuse, R9, 0x1 ;  /* 0x000000090e007211 */ /* 0x040fe400078e08ff */
[----:B------:R-:W-:Y:S02]  /*0180*/  LEA R6, P1, R9, R19, 0x1 ;  /* 0x0000001309067211 */ /* 0x000fe400078208ff */
[----:B------:R-:W-:Y:S02]  /*0190*/  LEA.HI.X.SX32 R3, R7, R20, 0x1, P0 ;  /* 0x0000001407037211 */ /* 0x000fe400000f0eff */
[----:B------:R-:W-:-:S02]  /*01a0*/  LEA R11, R14, R0, 0x1 ;  /* 0x000000000e0b7211 */ /* 0x000fc400078e08ff */
[CC--:B------:R-:W-:Y:S01]  /*01b0*/  LEA R8, P0, R0.reuse, R19.reuse, 0x1 ;  /* 0x0000001300087211 */ /* 0x0c0fe200078008ff */
[----:B------:R0:W2:Y:S01]  /*01c0*/  LDG.E.U16 R17, desc[UR12][R2.64] ;  /* 0x0000000c02117981 */ /* 0x0000a2000c1e1500 */
[-C--:B------:R-:W-:Y:S02]  /*01d0*/  LEA.HI.X.SX32 R7, R9, R20.reuse, 0x1, P1 ;  /* 0x0000001409077211 */ /* 0x080fe400008f0eff */
[----:B------:R-:W-:Y:S01]  /*01e0*/  LEA.HI.X.SX32 R9, R0, R20, 0x1, P0 ;  /* 0x0000001400097211 */ /* 0x000fe200000f0eff */
[C---:B------:R-:W-:Y:S01]  /*01f0*/  IMAD R0, R14.reuse, 0x2, R11 ;  /* 0x000000020e007824 */ /* 0x040fe200078e020b */
[C---:B------:R-:W-:Y:S01]  /*0200*/  LEA R10, P0, R11.reuse, R19, 0x1 ;  /* 0x000000130b0a7211 */ /* 0x040fe200078008ff */
[----:B------:R1:W3:Y:S03]  /*0210*/  LDG.E.U16 R18, desc[UR12][R6.64] ;  /* 0x0000000c06127981 */ /* 0x0002e6000c1e1500 */
[----:B------:R-:W-:Y:S01]  /*0220*/  LEA R15, R14, R0, 0x1 ;  /* 0x000000000e0f7211 */ /* 0x000fe200078e08ff */
[----:B------:R-:W4:Y:S01]  /*0230*/  LDG.E.U16 R9, desc[UR12][R8.64] ;  /* 0x0000000c08097981 */ /* 0x000f22000c1e1500 */
[----:B------:R-:W-:-:S02]  /*0240*/  LEA.HI.X.SX32 R11, R11, R20, 0x1, P0 ;  /* 0x000000140b0b7211 */ /* 0x000fc400000f0eff */
[----:B------:R-:W-:Y:S02]  /*0250*/  LEA R12, P0, R0, R19, 0x1 ;  /* 0x00000013000c7211 */ /* 0x000fe400078008ff */
[----:B------:R-:W-:Y:S02]  /*0260*/  LEA R16, R14, R15, 0x1 ;  /* 0x0000000f0e107211 */ /* 0x000fe400078e08ff */
[----:B------:R-:W-:Y:S01]  /*0270*/  LEA.HI.X.SX32 R13, R0, R20, 0x1, P0 ;  /* 0x00000014000d7211 */ /* 0x000fe200000f0eff */
[----:B------:R-:W5:Y:S01]  /*0280*/  LDG.E.U16 R11, desc[UR12][R10.64] ;  /* 0x0000000c0a0b7981 */ /* 0x000f62000c1e1500 */
[C---:B0-----:R-:W-:Y:S02]  /*0290*/  LEA R2, P0, R15.reuse, R19, 0x1 ;  /* 0x000000130f027211 */ /* 0x041fe400078008ff */
[----:B------:R-:W-:Y:S01]  /*02a0*/  LEA R0, R14, R16, 0x1 ;  /* 0x000000100e007211 */ /* 0x000fe200078e08ff */
[----:B------:R-:W3:Y:S01]  /*02b0*/  LDG.E.U16 R12, desc[UR12][R12.64] ;  /* 0x0000000c0c0c7981 */ /* 0x000ee2000c1e1500 */
[----:B------:R-:W-:-:S02]  /*02c0*/  LEA.HI.X.SX32 R3, R15, R20, 0x1, P0 ;  /* 0x000000140f037211 */ /* 0x000fc400000f0eff */
[-C--:B------:R-:W-:Y:S02]  /*02d0*/  LEA R14, P1, R16, R19.reuse, 0x1 ;  /* 0x00000013100e7211 */ /* 0x080fe400078208ff */
[----:B-1----:R-:W-:Y:S01]  /*02e0*/  LEA R6, P0, R0, R19, 0x1 ;  /* 0x0000001300067211 */ /* 0x002fe200078008ff */
[----:B------:R0:W4:Y:S01]  /*02f0*/  LDG.E.U16 R2, desc[UR12][R2.64] ;  /* 0x0000000c02027981 */ /* 0x000122000c1e1500 */
[-C--:B------:R-:W-:Y:S02]  /*0300*/  LEA.HI.X.SX32 R15, R16, R20.reuse, 0x1, P1 ;  /* 0x00000014100f7211 */ /* 0x080fe400008f0eff */
[----:B------:R-:W-:-:S03]  /*0310*/  LEA.HI.X.SX32 R7, R0, R20, 0x1, P0 ;  /* 0x0000001400077211 */ /* 0x000fc600000f0eff */
[----:B------:R1:W5:Y:S04]  /*0320*/  LDG.E.U16 R14, desc[UR12][R14.64] ;  /* 0x0000000c0e0e7981 */ /* 0x000368000c1e1500 */
[----:B------:R1:W5:Y:S01]  /*0330*/  LDG.E.U16 R7, desc[UR12][R6.64] ;  /* 0x0000000c06077981 */ /* 0x000362000c1e1500 */
[----:B------:R-:W1:Y:S08]  /*0340*/  S2UR UR6, SR_CgaCtaId ;  /* 0x00000000000679c3 */ /* 0x000e700000008800 */
[----:B0-----:R-:W0:Y:S01]  /*0350*/  LDC R3, c[0x0][0x280] ;  /* 0x0000a000ff037b82 */ /* 0x001e220000000800 */
[----:B------:R-:W-:-:S02]  /*0360*/  SHF.R.S32.HI R0, RZ, 0x7, R5 ;  /* 0x00000007ff007819 */ /* 0x000fc40000011405 */
[C---:B------:R-:W-:Y:S02]  /*0370*/  LOP3.LUT R10, R5.reuse, 0x3f, RZ, 0xc0, !PT ;  /* 0x0000003f050a7812 */ /* 0x040fe400078ec0ff */
[----:B------:R-:W-:Y:S02]  /*0380*/  SGXT R0, R0, 0x1 ;  /* 0x000000010000781a */ /* 0x000fe40000000200 */
[----:B------:R-:W-:Y:S02]  /*0390*/  SHF.L.U32 R19, R10, 0x1, RZ ;  /* 0x000000010a137819 */ /* 0x000fe400000006ff */
[----:B------:R-:W-:Y:S02]  /*03a0*/  LOP3.LUT R13, R5, 0x40, RZ, 0xc0, !PT ;  /* 0x00000040050d7812 */ /* 0x000fe400078ec0ff */
[----:B------:R-:W-:Y:S01]  /*03b0*/  LOP3.LUT R0, R19, 0x90, R0, 0x78, !PT ;  /* 0x0000009013007812 */ /* 0x000fe200078e7800 */
[----:B------:R-:W-:Y:S02]  /*03c0*/  UMOV UR4, 0x400 ;  /* 0x0000040000047882 */ /* 0x000fe40000000000 */
[----:B-1----:R-:W-:-:S02]  /*03d0*/  ULEA UR6, UR6, UR4, 0x18 ;  /* 0x0000000406067291 */ /* 0x002fc4000f8ec03f */
[----:B------:R-:W-:Y:S01]  /*03e0*/  IMAD R0, R13, 0x20, R0 ;  /* 0x000000200d007824 */ /* 0x000fe200078e0200 */
[----:B0-----:R-:W-:-:S04]  /*03f0*/  ISETP.GE.AND P0, PT, R3, 0x1, PT ;  /* 0x000000010300780c */ /* 0x001fc80003f06270 */
[C---:B------:R-:W-:Y:S02]  /*0400*/  LOP3.LUT R15, R0.reuse, 0x20, RZ, 0x3c, !PT ;  /* 0x00000020000f7812 */ /* 0x040fe400078e3cff */
[C---:B------:R-:W-:Y:S02]  /*0410*/  LOP3.LUT R16, R0.reuse, 0x40, RZ, 0x3c, !PT ;  /* 0x0000004000107812 */ /* 0x040fe400078e3cff */
[----:B------:R-:W-:Y:S02]  /*0420*/  LOP3.LUT R20, R0, 0x60, RZ, 0x3c, !PT ;  /* 0x0000006000147812 */ /* 0x000fe400078e3cff */
[----:B------:R-:W-:Y:S02]  /*0430*/  CS2R R56, SRZ ;  /* 0x0000000000387805 */ /* 0x000fe4000001ff00 */
[----:B------:R-:W-:Y:S02]  /*0440*/  MOV R21, 0xff800000 ;  /* 0xff80000000157802 */ /* 0x000fe40000000f00 */
[----:B------:R-:W-:-:S02]  /*0450*/  CS2R R58, SRZ ;  /* 0x00000000003a7805 */ /* 0x000fc4000001ff00 */
[----:B------:R-:W-:Y:S02]  /*0460*/  MOV R8, 0x3f800000 ;  /* 0x3f80000000087802 */ /* 0x000fe40000000f00 */
[----:B------:R-:W-:Y:S02]  /*0470*/  CS2R R60, SRZ ;  /* 0x00000000003c7805 */ /* 0x000fe4000001ff00 */
[----:B------:R-:W-:Y:S02]  /*0480*/  MOV R6, 0x3f800000 ;  /* 0x3f80000000067802 */ /* 0x000fe40000000f00 */
[----:B------:R-:W-:Y:S02]  /*0490*/  CS2R R62, SRZ ;  /* 0x00000000003e7805 */ /* 0x000fe4000001ff00 */
[----:B------:R-:W-:Y:S01]  /*04a0*/  MOV R52, 0xff800000 ;  /* 0xff80000000347802 */ /* 0x000fe20000000f00 */
[----:B--2---:R-:W-:Y:S04]  /*04b0*/  STS.U16 [R0+UR6], R17 ;  /* 0x0000001100007988 */ /* 0x004fe80008000406 */
[----:B---3--:R0:W-:Y:S04]  /*04c0*/  STS.U16 [R0+UR6+0x400], R12 ;  /* 0x0004000c00007988 */ /* 0x0081e80008000406 */
[----:B------:R-:W-:Y:S04]  /*04d0*/  STS.U16 [R15+UR6+0x100], R18 ;  /* 0x000100120f007988 */ /* 0x000fe80008000406 */
[----:B----4-:R1:W-:Y:S04]  /*04e0*/  STS.U16 [R15+UR6+0x500], R2 ;  /* 0x000500020f007988 */ /* 0x0103e80008000406 */
[----:B------:R2:W-:Y:S04]  /*04f0*/  STS.U16 [R16+UR6+0x200], R9 ;  /* 0x0002000910007988 */ /* 0x0005e80008000406 */
[----:B-----5:R2:W-:Y:S01]  /*0500*/  STS.U16 [R16+UR6+0x600], R14 ;  /* 0x0006000e10007988 */ /* 0x0205e20008000406 */
[----:B0-----:R-:W-:-:S03]  /*0510*/  LOP3.LUT R0, R5, 0xff, RZ, 0xc0, !PT ;  /* 0x000000ff05007812 */ /* 0x001fc600078ec0ff */
[----:B------:R2:W-:Y:S01]  /*0520*/  STS.U16 [R20+UR6+0x300], R11 ;  /* 0x0003000b14007988 */ /* 0x0005e20008000406 */
[----:B-1----:R-:W-:-:S03]  /*0530*/  IMAD.SHL.U32 R2, R5, 0x2, RZ ;  /* 0x0000000205027824 */ /* 0x002fc600078e00ff */
[----:B------:R2:W-:Y:S01]  /*0540*/  STS.U16 [R20+UR6+0x700], R7 ;  /* 0x0007000714007988 */ /* 0x0005e20008000406 */
[----:B------:R-:W-:Y:S05]  /*0550*/  @!P0 BRA `(.L_x_0) ;  /* 0x0000001400dc8947 */ /* 0x000fea0003800000 */
[----:B--2---:R-:W0:Y:S01]  /*0560*/  LDC.64 R8, c[0x0][0x250] ;  /* 0x00009400ff087b82 */ /* 0x004e220000000a00 */
[----:B------:R-:W-:Y:S01]  /*0570*/  LOP3.LUT R11, R5, 0xc0, RZ, 0xc0, !PT ;  /* 0x000000c0050b7812 */ /* 0x000fe200078ec0ff */
[----:B------:R-:W-:Y:S01]  /*0580*/  ULDC UR4, c[0x0][0x258] ;  /* 0x0000960000047ab9 */ /* 0x000fe20000000800 */
[----:B------:R-:W-:Y:S01]  /*0590*/  SHF.L.U32 R0, R0, 0x1, RZ ;  /* 0x0000000100007819 */ /* 0x000fe200000006ff */
[----:B------:R-:W-:Y:S01]  /*05a0*/  ULDC.64 UR8, c[0x0][0x220] ;  /* 0x0000880000087ab9 */ /* 0x000fe20000000a00 */
[----:B------:R-:W-:Y:S02]  /*05b0*/  SHF.R.U32.HI R11, RZ, 0x2, R11 ;  /* 0x00000002ff0b7819 */ /* 0x000fe4000001160b */
[----:B------:R-:W-:Y:S02]  /*05c0*/  CS2R R56, SRZ ;  /* 0x0000000000387805 */ /* 0x000fe4000001ff00 */
[----:B------:R-:W-:Y:S01]  /*05d0*/  ISETP.NE.U32.AND P0, PT, R13, RZ, PT ;  /* 0x000000ff0d00720c */ /* 0x000fe20003f05070 */
[----:B------:R-:W1:Y:S01]  /*05e0*/  LDC.64 R6, c[0x0][0x260] ;  /* 0x00009800ff067b82 */ /* 0x000e620000000a00 */
[----:B------:R-:W-:-:S02]  /*05f0*/  LOP3.LUT R0, R0, R11, RZ, 0x3c, !PT ;  /* 0x0000000b00007212 */ /* 0x000fc400078e3cff */
[----:B------:R-:W-:Y:S02]  /*0600*/  CS2R R58, SRZ ;  /* 0x00000000003a7805 */ /* 0x000fe4000001ff00 */
[----:B------:R-:W-:Y:S02]  /*0610*/  LOP3.LUT R11, R5, 0xf, RZ, 0xc0, !PT ;  /* 0x0000000f050b7812 */ /* 0x000fe400078ec0ff */
[----:B------:R-:W-:Y:S02]  /*0620*/  CS2R R60, SRZ ;  /* 0x00000000003c7805 */ /* 0x000fe4000001ff00 */
[--C-:B------:R-:W-:Y:S02]  /*0630*/  SHF.R.U32.HI R12, RZ, 0x5, R5.reuse ;  /* 0x00000005ff0c7819 */ /* 0x100fe40000011605 */
[----:B------:R-:W-:Y:S02]  /*0640*/  CS2R R62, SRZ ;  /* 0x00000000003e7805 */ /* 0x000fe4000001ff00 */
[----:B------:R-:W-:Y:S01]  /*0650*/  SEL R13, RZ, 0x90, !P0 ;  /* 0x00000090ff0d7807 */ /* 0x000fe20004000000 */
[----:B------:R-:W2:Y:S01]  /*0660*/  LDC R20, c[0x0][0x268] ;  /* 0x00009a00ff147b82 */ /* 0x000ea20000000800 */
[----:B------:R-:W-:Y:S01]  /*0670*/  IMAD R11, R11, UR4, RZ ;  /* 0x000000040b0b7c24 */ /* 0x000fe2000f8e02ff */
[----:B------:R-:W-:Y:S01]  /*0680*/  R2UR UR16, R12 ;  /* 0x000000000c1072ca */ /* 0x000fe200000e0000 */
[----:B------:R-:W-:Y:S01]  /*0690*/  ULDC.64 UR4, c[0x0][0x218] ;  /* 0x0000860000047ab9 */ /* 0x000fe20000000a00 */
[--C-:B------:R-:W-:Y:S01]  /*06a0*/  SHF.R.U32.HI R12, RZ, 0x4, R5.reuse ;  /* 0x00000004ff0c7819 */ /* 0x100fe20000011605 */
[----:B------:R-:W-:Y:S01]  /*06b0*/  ULDC UR17, c[0x0][0x238] ;  /* 0x00008e0000117ab9 */ /* 0x000fe20000000800 */
[----:B------:R-:W-:Y:S01]  /*06c0*/  LOP3.LUT R2, R13, 0x17e, R2, 0x78, !PT ;  /* 0x0000017e0d027812 */ /* 0x000fe200078e7802 */
[----:B0-----:R-:W-:Y:S01]  /*06d0*/  IMAD R8, R8, UR7, RZ ;  /* 0x0000000708087c24 */ /* 0x001fe2000f8e02ff */
[C---:B------:R-:W-:Y:S01]  /*06e0*/  SHF.L.U32 R13, R11.reuse, 0x1, RZ ;  /* 0x000000010b0d7819 */ /* 0x040fe200000006ff */
[----:B------:R-:W-:Y:S01]  /*06f0*/  IMAD.HI R11, R11, 0x2, RZ ;  /* 0x000000020b0b7827 */ /* 0x000fe200078e02ff */
[----:B------:R-:W-:-:S02]  /*0700*/  SHF.R.U32.HI R18, RZ, 0x6, R5 ;  /* 0x00000006ff127819 */ /* 0x000fc40000011605 */
[----:B------:R-:W-:Y:S02]  /*0710*/  SGXT.U32 R12, R12, 0x4 ;  /* 0x000000040c0c781a */ /* 0x000fe40000000000 */
[----:B------:R-:W-:Y:S01]  /*0720*/  MOV R19, 0xff800000 ;  /* 0xff80000000137802 */ /* 0x000fe20000000f00 */
[----:B-1----:R-:W-:Y:S02]  /*0730*/  IMAD R15, R10, R7, RZ ;  /* 0x000000070a0f7224 */ /* 0x002fe400078e02ff */
[----:B------:R-:W-:Y:S02]  /*0740*/  IMAD R6, R6, UR7, RZ ;  /* 0x0000000706067c24 */ /* 0x000fe4000f8e02ff */
[----:B------:R-:W-:Y:S01]  /*0750*/  IMAD.SHL.U32 R10, R8, 0x2, RZ ;  /* 0x00000002080a7824 */ /* 0x000fe200078e00ff */
[----:B------:R-:W-:Y:S01]  /*0760*/  SHF.L.U32 R17, R15, 0x1, RZ ;  /* 0x000000010f117819 */ /* 0x000fe200000006ff */
[----:B------:R-:W-:Y:S01]  /*0770*/  IMAD R12, R12, R9, RZ ;  /* 0x000000090c0c7224 */ /* 0x000fe200078e02ff */
[----:B------:R-:W-:Y:S01]  /*0780*/  SHF.L.U32 R14, R6, 0x1, RZ ;  /* 0x00000001060e7819 */ /* 0x000fe200000006ff */
[----:B------:R-:W-:Y:S01]  /*0790*/  IMAD.HI R8, R8, 0x2, RZ ;  /* 0x0000000208087827 */ /* 0x000fe200078e02ff */
[----:B------:R-:W-:Y:S01]  /*07a0*/  IADD3 R69, P0, P1, R13, UR4, R10 ;  /* 0x000000040d457c10 */ /* 0x000fe2000f91e00a */
[----:B------:R-:W-:Y:S01]  /*07b0*/  UIADD3 UR4, UR6, 0x1000, URZ ;  /* 0x0000100006047890 */ /* 0x000fe2000fffe03f */
[----:B------:R-:W-:Y:S01]  /*07c0*/  SGXT.U32 R10, R18, 0x2 ;  /* 0x00000002120a781a */ /* 0x000fe20000000000 */
[----:B------:R-:W-:Y:S01]  /*07d0*/  IMAD.HI R13, R6, 0x2, RZ ;  /* 0x00000002060d7827 */ /* 0x000fe200078e02ff */
[----:B------:R-:W-:Y:S01]  /*07e0*/  IADD3 R16, P2, P3, R17, UR8, R14 ;  /* 0x0000000811107c10 */ /* 0x000fe2000fb5e00e */
[----:B------:R-:W-:Y:S01]  /*07f0*/  USHF.R.U32.HI UR4, URZ, 0x4, UR4 ;  /* 0x000000043f047899 */ /* 0x000fe20008011604 */
[----:B------:R-:W-:Y:S01]  /*0800*/  LEA R6, R9, R12, 0x4 ;  /* 0x0000000c09067211 */ /* 0x000fe200078e20ff */
[----:B------:R-:W-:Y:S01]  /*0810*/  IMAD.HI R14, R15, 0x2, RZ ;  /* 0x000000020f0e7827 */ /* 0x000fe200078e02ff */
[----:B------:R-:W-:Y:S01]  /*0820*/  IADD3.X R17, R11, UR5, R8, P0, P1 ;  /* 0x000000050b117c10 */ /* 0x000fe200087e2408 */
[----:B------:R-:W-:Y:S01]  /*0830*/  USGXT.U32 UR10, UR4, 0xe ;  /* 0x0000000e040a789a */ /* 0x000fe20008000000 */
[C---:B------:R-:W-:Y:S01]  /*0840*/  LEA R8, R9.reuse, R6, 0x4 ;  /* 0x0000000609087211 */ /* 0x040fe200078e20ff */
[----:B--2---:R-:W-:Y:S01]  /*0850*/  IMAD R15, R10, R20, RZ ;  /* 0x000000140a0f7224 */ /* 0x004fe200078e02ff */
[----:B------:R-:W-:Y:S01]  /*0860*/  IADD3.X R18, R14, UR9, R13, P2, P3 ;  /* 0x000000090e127c10 */ /* 0x000fe200097e640d */
[----:B------:R-:W-:Y:S01]  /*0870*/  UIADD3 UR8, UP0, UR10, 0x2, URZ ;  /* 0x000000020a087890 */ /* 0x000fe2000ff1e03f */
[----:B------:R-:W-:Y:S01]  /*0880*/  LEA R10, R9, R8, 0x4 ;  /* 0x00000008090a7211 */ /* 0x000fe200078e20ff */
[----:B------:R-:W-:Y:S01]  /*0890*/  UMOV UR4, URZ ;  /* 0x0000003f00047c82 */ /* 0x000fe20008000000 */
[----:B------:R-:W-:Y:S01]  /*08a0*/  LEA R11, R20, R15, 0x2 ;  /* 0x0000000f140b7211 */ /* 0x000fe200078e10ff */
[----:B------:R-:W-:Y:S01]  /*08b0*/  UIADD3.X UR9, UR4, 0x40000040, URZ, UP0, !UPT ;  /* 0x4000004004097890 */ /* 0x000fe200087fe43f */
[----:B------:R-:W-:-:S02]  /*08c0*/  LEA R72, P1, R6, R69, 0x1 ;  /* 0x0000004506487211 */ /* 0x000fc400078208ff */
[-C--:B------:R-:W-:Y:S01]  /*08d0*/  LEA R74, P0, R12, R69.reuse, 0x1 ;  /* 0x000000450c4a7211 */ /* 0x080fe200078008ff */
[----:B------:R-:W-:Y:S01]  /*08e0*/  IMAD R13, R20, 0x4, R11 ;  /* 0x00000004140d7824 */ /* 0x000fe200078e020b */
[-C--:B------:R-:W-:Y:S01]  /*08f0*/  LEA R70, P2, R8, R69.reuse, 0x1 ;  /* 0x0000004508467211 */ /* 0x080fe200078408ff */
[----:B------:R-:W-:Y:S01]  /*0900*/  UMOV UR22, UR8 ;  /* 0x0000000800167c82 */ /* 0x000fe20008000000 */
[----:B------:R-:W-:Y:S01]  /*0910*/  LEA R68, P3, R10, R69, 0x1 ;  /* 0x000000450a447211 */ /* 0x000fe200078608ff */
[----:B------:R-:W-:Y:S01]  /*0920*/  UMOV UR23, UR9 ;  /* 0x0000000900177c82 */ /* 0x000fe20008000000 */
[----:B------:R-:W-:Y:S01]  /*0930*/  LEA.HI.X.SX32 R73, R6, R17, 0x1, P1 ;  /* 0x0000001106497211 */ /* 0x000fe200008f0eff */
[----:B------:R-:W-:Y:S01]  /*0940*/  UIADD3.64 UR18, UR22, 0x2, URZ ;  /* 0x0000000216127897 */ /* 0x000fe2000fffe03f */
[----:B------:R-:W-:Y:S01]  /*0950*/  LEA R6, R20, R13, 0x2 ;  /* 0x0000000d14067211 */ /* 0x000fe200078e10ff */
[----:B------:R-:W-:Y:S01]  /*0960*/  UIADD3.64 UR14, UR22, 0x4, URZ ;  /* 0x00000004160e7897 */ /* 0x000fe2000fffe03f */
[----:B------:R-:W-:-:S02]  /*0970*/  LEA.HI.X.SX32 R75, R12, R17, 0x1, P0 ;  /* 0x000000110c4b7211 */ /* 0x000fc400000f0eff */
[-C--:B------:R-:W-:Y:S02]  /*0980*/  LEA.HI.X.SX32 R71, R8, R17.reuse, 0x1, P2 ;  /* 0x0000001108477211 */ /* 0x080fe400010f0eff */
[----:B------:R-:W-:Y:S01]  /*0990*/  LEA.HI.X.SX32 R69, R10, R17, 0x1, P3 ;  /* 0x000000110a457211 */ /* 0x000fe200018f0eff */
[----:B------:R-:W-:Y:S01]  /*09a0*/  IMAD.MOV.U32 R17, RZ, RZ, RZ ;  /* 0x000000ffff117224 */ /* 0x000fe200078e00ff */
[-C--:B------:R-:W-:Y:S02]  /*09b0*/  LEA R22, P0, R15, R16.reuse, 0x1 ;  /* 0x000000100f167211 */ /* 0x080fe400078008ff */
[-C--:B------:R-:W-:Y:S02]  /*09c0*/  LEA R10, P1, R11, R16.reuse, 0x1 ;  /* 0x000000100b0a7211 */ /* 0x080fe400078208ff */
[-C--:B------:R-:W-:Y:S02]  /*09d0*/  LEA R12, P2, R13, R16.reuse, 0x1 ;  /* 0x000000100d0c7211 */ /* 0x080fe400078408ff */
[----:B------:R-:W-:-:S02]  /*09e0*/  LEA R14, P3, R6, R16, 0x1 ;  /* 0x00000010060e7211 */ /* 0x000fc400078608ff */
[-C--:B------:R-:W-:Y:S02]  /*09f0*/  LEA.HI.X.SX32 R23, R15, R18.reuse, 0x1, P0 ;  /* 0x000000120f177211 */ /* 0x080fe400000f0eff */
[-C--:B------:R-:W-:Y:S02]  /*0a00*/  LEA.HI.X.SX32 R11, R11, R18.reuse, 0x1, P1 ;  /* 0x000000120b0b7211 */ /* 0x080fe400008f0eff */
[-C--:B------:R-:W-:Y:S02]  /*0a10*/  LEA.HI.X.SX32 R13, R13, R18.reuse, 0x1, P2 ;  /* 0x000000120d0d7211 */ /* 0x080fe400010f0eff */
[----:B------:R-:W-:Y:S02]  /*0a20*/  LEA.HI.X.SX32 R15, R6, R18, 0x1, P3 ;  /* 0x00000012060f7211 */ /* 0x000fe400018f0eff */
[----:B------:R-:W-:Y:S02]  /*0a30*/  MOV R8, 0x3f800000 ;  /* 0x3f80000000087802 */ /* 0x000fe40000000f00 */
[----:B------:R-:W-:-:S02]  /*0a40*/  MOV R16, 0xff800000 ;  /* 0xff80000000107802 */ /* 0x000fc40000000f00 */
[----:B------:R-:W-:Y:S02]  /*0a50*/  MOV R18, RZ ;  /* 0x000000ff00127202 */ /* 0x000fe40000000f00 */
[----:B------:R-:W-:Y:S02]  /*0a60*/  MOV R6, 0x3f800000 ;  /* 0x3f80000000067802 */ /* 0x000fe40000000f00 */
[----:B------:R-:W-:-:S07]  /*0a70*/  LOP3.LUT R20, R0, 0x40, RZ, 0x3c, !PT ;  /* 0x0000004000147812 */ /* 0x000fce00078e3cff */
.L_x_1:
[----:B------:R-:W-:-:S04]  /*0a80*/  IMAD.WIDE R24, R18, 0x2, R74 ;  /* 0x0000000212187825 */ /* 0x000fc800078e024a */
[C---:B------:R-:W-:Y:S02]  /*0a90*/  IMAD.WIDE R26, R18.reuse, 0x2, R72 ;  /* 0x00000002121a7825 */ /* 0x040fe400078e0248 */
[----:B------:R-:W2:Y:S02]  /*0aa0*/  LDG.E.U16 R25, desc[UR12][R24.64] ;  /* 0x0000000c18197981 */ /* 0x000ea4000c1e1500 */
[C---:B------:R-:W-:Y:S02]  /*0ab0*/  IMAD.WIDE R28, R18.reuse, 0x2, R70 ;  /* 0x00000002121c7825 */ /* 0x040fe400078e0246 */
[----:B------:R-:W3:Y:S02]  /*0ac0*/  LDG.E.U16 R27, desc[UR12][R26.64] ;  /* 0x0000000c1a1b7981 */ /* 0x000ee4000c1e1500 */
[----:B------:R-:W-:Y:S02]  /*0ad0*/  IMAD.WIDE R30, R18, 0x2, R68 ;  /* 0x00000002121e7825 */ /* 0x000fe400078e0244 */
[----:B------:R-:W4:Y:S04]  /*0ae0*/  LDG.E.U16 R29, desc[UR12][R28.64] ;  /* 0x0000000c1c1d7981 */ /* 0x000f28000c1e1500 */
[----:B------:R-:W5:Y:S01]  /*0af0*/  LDG.E.U16 R31, desc[UR12][R30.64] ;  /* 0x0000000c1e1f7981 */ /* 0x000f62000c1e1500 */
[----:B------:R-:W-:Y:S01]  /*0b00*/  BAR.SYNC.DEFER_BLOCKING 0x0 ;  /* 0x0000000000007b1d */ /* 0x000fe20000010000 */
[----:B------:R-:W-:-:S04]  /*0b10*/  IMAD.WIDE R32, R17, 0x2, R22 ;  /* 0x0000000211207825 */ /* 0x000fc800078e0216 */
[----:B------:R-:W-:-:S04]  /*0b20*/  IMAD.WIDE R66, R17, 0x2, R12 ;  /* 0x0000000211427825 */ /* 0x000fc800078e020c */
[----:B------:R-:W-:Y:S01]  /*0b30*/  IMAD.WIDE R76, R17, 0x2, R10 ;  /* 0x00000002114c7825 */ /* 0x000fe200078e020a */
[----:B------:R-:W-:-:S04]  /*0b40*/  USHF.L.U32 UR5, UR16, 0x5, URZ ;  /* 0x0000000510057899 */ /* 0x000fc8000800063f */
[----:B------:R-:W-:-:S04]  /*0b50*/  ULOP3.LUT UR5, UR5, 0x80, URZ, 0xc0, !UPT ;  /* 0x0000008005057892 */ /* 0x000fc8000f8ec03f */
[----:B------:R-:W-:-:S04]  /*0b60*/  ULEA.HI UR5, UR6, UR5, URZ, 0x1c ;  /* 0x0000000506057291 */ /* 0x000fc8000f8fe03f */
[----:B------:R-:W-:Y:S01]  /*0b70*/  ULOP3.LUT UR8, UR5, 0x3fff, URZ, 0xc0, !UPT ;  /* 0x00003fff05087892 */ /* 0x000fe2000f8ec03f */
[----:B------:R-:W-:Y:S01]  /*0b80*/  UMOV UR11, 0xc0000010 ;  /* 0xc0000010000b7882 */ /* 0x000fe20000000000 */
[----:B------:R-:W-:Y:S01]  /*0b90*/  UMOV UR9, 0x40000040 ;  /* 0x4000004000097882 */ /* 0x000fe20000000000 */
[----:B--2---:R-:W-:Y:S04]  /*0ba0*/  STS.U16 [R2+UR6+0x1000], R25 ;  /* 0x0010001902007988 */ /* 0x004fe80008000406 */
[----:B---3--:R-:W-:Y:S04]  /*0bb0*/  STS.U16 [R2+UR6+0x1200], R27 ;  /* 0x0012001b02007988 */ /* 0x008fe80008000406 */
[----:B----4-:R-:W-:Y:S04]  /*0bc0*/  STS.U16 [R2+UR6+0x1400], R29 ;  /* 0x0014001d02007988 */ /* 0x010fe80008000406 */
[----:B-----5:R0:W-:Y:S01]  /*0bd0*/  STS.U16 [R2+UR6+0x1600], R31 ;  /* 0x0016001f02007988 */ /* 0x0201e20008000406 */
[----:B------:R1:W-:Y:S06]  /*0be0*/  MEMBAR.ALL.CTA ;  /* 0x0000000000007992 */ /* 0x0003ec0000008000 */
[----:B-1----:R-:W1:Y:S02]  /*0bf0*/  FENCE.VIEW.ASYNC.S ;  /* 0x00000000000073c6 */ /* 0x002e640000000000 */
[----:B-1----:R-:W-:Y:S06]  /*0c00*/  BAR.SYNC.DEFER_BLOCKING 0x0 ;  /* 0x0000000000007b1d */ /* 0x002fec0000010000 */
[----:B------:R0:W2:Y:S04]  /*0c10*/  LDG.E.U16 R21, desc[UR12][R32.64] ;  /* 0x0000000c20157981 */ /* 0x0000a8000c1e1500 */
[----:B------:R1:W3:Y:S04]  /*0c20*/  LDG.E.U16 R67, desc[UR12][R66.64] ;  /* 0x0000000c42437981 */ /* 0x0002e8000c1e1500 */
[----:B------:R4:W5:Y:S01]  /*0c30*/  LDG.E.U16 R76, desc[UR12][R76.64] ;  /* 0x0000000c4c4c7981 */ /* 0x000962000c1e1500 */
[----:B0-----:R-:W-:-:S06]  /*0c40*/  WARPGROUP.ARRIVE ;  /* 0x00000000000079c5 */ /* 0x001fcc0000000000 */
[----:B------:R-:W-:Y:S01]  /*0c50*/  HGMMA.64x64x16.F32 R24, gdesc[UR8].tnspA, RZ, !UPT, gsb0 ;  /* 0x20e00000081879f0 */ /* 0x000fe2000c0008ff */
[----:B------:R-:W-:-:S06]  /*0c60*/  IMAD.WIDE R64, R17, 0x2, R14 ;  /* 0x0000000211407825 */ /* 0x000fcc00078e020e */
[----:B------:R0:W5:Y:S01]  /*0c70*/  LDG.E.U16 R65, desc[UR12][R64.64] ;  /* 0x0000000c40417981 */ /* 0x000162000c1e1500 */
[----:B------:R-:W-:Y:S02]  /*0c80*/  WARPGROUP.DEPBAR.LE gsb0, 0x0 ;  /* 0x00008000000079c5 */ /* 0x000fe40000010000 */
[----:B------:R-:W-:Y:S01]  /*0c90*/  BAR.SYNC.DEFER_BLOCKING 0x0 ;  /* 0x0000000000007b1d */ /* 0x000fe20000010000 */
[----:B-1----:R-:W-:Y:S01]  /*0ca0*/  FMUL R66, R24, UR17 ;  /* 0x0000001118427c20 */ /* 0x002fe20008400000 */
[----:B----4-:R-:W-:Y:S01]  /*0cb0*/  FMUL R77, R25, UR17 ;  /* 0x00000011194d7c20 */ /* 0x010fe20008400000 */
[----:B0-----:R-:W-:-:S04]  /*0cc0*/  FMUL R64, R28, UR17 ;  /* 0x000000111c407c20 */ /* 0x001fc80008400000 */
[----:B------:R-:W-:-:S04]  /*0cd0*/  FMNMX R77, R66, R77, !PT ;  /* 0x0000004d424d7209 */ /* 0x000fc80007800000 */
[----:B------:R-:W-:Y:S01]  /*0ce0*/  FMNMX R77, R64, R77, !PT ;  /* 0x0000004d404d7209 */ /* 0x000fe20007800000 */
[----:B------:R-:W-:-:S05]  /*0cf0*/  FMUL R64, R29, UR17 ;  /* 0x000000111d407c20 */ /* 0x000fca0008400000 */
[----:B------:R-:W-:Y:S01]  /*0d00*/  FMNMX R77, R64, R77, !PT ;  /* 0x0000004d404d7209 */ /* 0x000fe20007800000 */
[----:B------:R-:W-:-:S05]  /*0d10*/  FMUL R64, R32, UR17 ;  /* 0x0000001120407c20 */ /* 0x000fca0008400000 */
[----:B------:R-:W-:Y:S01]  /*0d20*/  FMNMX R64, R64, R77, !PT ;  /* 0x0000004d40407209 */ /* 0x000fe20007800000 */
[----:B--2---:R0:W-:Y:S02]  /*0d30*/  STS.U16 [R0+UR6+0x1000], R21 ;  /* 0x0010001500007988 */ /* 0x0041e40008000406 */
[----:B0-----:R-:W-:-:S05]  /*0d40*/  FMUL R21, R33, UR17 ;  /* 0x0000001121157c20 */ /* 0x001fca0008400000 */
[----:B------:R-:W-:Y:S01]  /*0d50*/  FMNMX R64, R21, R64, !PT ;  /* 0x0000004015407209 */ /* 0x000fe20007800000 */
[----:B------:R-:W-:-:S05]  /*0d60*/  FMUL R21, R36, UR17 ;  /* 0x0000001124157c20 */ /* 0x000fca0008400000 */
        /* <DEDUP_REMOVED lines=17> */
[----:B------:R-:W-:Y:S01]  /*0e80*/  FMUL R21, R53, UR17 ;  /* 0x0000001135157c20 */ /* 0x000fe20008400000 */
[----:B---3--:R0:W-:Y:S04]  /*0e90*/  STS.U16 [R0+UR6+0x1400], R67 ;  /* 0x0014004300007988 */ /* 0x0081e80008000406 */
[----:B------:R-:W-:Y:S01]  /*0ea0*/  FMNMX R66, R21, R64, !PT ;  /* 0x0000004015427209 */ /* 0x000fe20007800000 */
[----:B------:R-:W-:Y:S01]  /*0eb0*/  FMUL R64, R26, UR17 ;  /* 0x000000111a407c20 */ /* 0x000fe20008400000 */
        /* <DEDUP_REMOVED lines=23> */
[----:B------:R-:W0:Y:S04]  /*1030*/  SHFL.BFLY PT, R21, R66, 0x2, 0x1f ;  /* 0x0c401f0042157f89 */ /* 0x000e2800000e0000 */
[----:B------:R-:W-:Y:S01]  /*1040*/  FMNMX R67, R64, R67, !PT ;  /* 0x0000004340437209 */ /* 0x000fe20007800000 */
[----:B------:R-:W-:-:S05]  /*1050*/  FMUL R64, R51, UR17 ;  /* 0x0000001133407c20 */ /* 0x000fca0008400000 */
[----:B------:R-:W-:Y:S01]  /*1060*/  FMNMX R67, R64, R67, !PT ;  /* 0x0000004340437209 */ /* 0x000fe20007800000 */
[----:B------:R-:W-:-:S05]  /*1070*/  FMUL R64, R54, UR17 ;  /* 0x0000001136407c20 */ /* 0x000fca0008400000 */
[----:B------:R-:W-:Y:S01]  /*1080*/  FMNMX R67, R64, R67, !PT ;  /* 0x0000004340437209 */ /* 0x000fe20007800000 */
[----:B------:R-:W-:-:S05]  /*1090*/  FMUL R64, R55, UR17 ;  /* 0x0000001137407c20 */ /* 0x000fca0008400000 */
[----:B------:R-:W-:Y:S01]  /*10a0*/  FMNMX R64, R64, R67, !PT ;  /* 0x0000004340407209 */ /* 0x000fe20007800000 */
[----:B-----5:R0:W-:Y:S04]  /*10b0*/  STS.U16 [R20+UR6+0x1200], R76 ;  /* 0x0012004c14007988 */ /* 0x0201e80008000406 */
[----:B------:R-:W1:Y:S01]  /*10c0*/  SHFL.BFLY PT, R77, R64, 0x2, 0x1f ;  /* 0x0c401f00404d7f89 */ /* 0x000e6200000e0000 */
[----:B0-----:R-:W-:-:S05]  /*10d0*/  FMNMX R76, R66, R21, !PT ;  /* 0x00000015424c7209 */ /* 0x001fca0007800000 */
[----:B------:R-:W0:Y:S01]  /*10e0*/  SHFL.BFLY PT, R21, R76, 0x1, 0x1f ;  /* 0x0c201f004c157f89 */ /* 0x000e2200000e0000 */
[----:B-1----:R-:W-:-:S05]  /*10f0*/  FMNMX R64, R64, R77, !PT ;  /* 0x0000004d40407209 */ /* 0x002fca0007800000 */
[----:B------:R-:W1:Y:S01]  /*1100*/  SHFL.BFLY PT, R77, R64, 0x1, 0x1f ;  /* 0x0c201f00404d7f89 */ /* 0x000e6200000e0000 */
[----:B0-----:R-:W-:-:S04]  /*1110*/  FMNMX R21, R76, R21, !PT ;  /* 0x000000154c157209 */ /* 0x001fc80007800000 */
[----:B------:R-:W-:-:S05]  /*1120*/  FMNMX R21, R21, R16, !PT ;  /* 0x0000001015157209 */ /* 0x000fca0007800000 */
[--C-:B------:R-:W-:Y:S01]  /*1130*/  FFMA R33, R33, UR17, -R21.reuse ;  /* 0x0000001121217c23 */ /* 0x100fe20008000815 */
[--C-:B------:R-:W-:Y:S01]  /*1140*/  FFMA R40, R40, UR17, -R21.reuse ;  /* 0x0000001128287c23 */ /* 0x100fe20008000815 */
[--C-:B------:R-:W-:Y:S01]  /*1150*/  FFMA R41, R41, UR17, -R21.reuse ;  /* 0x0000001129297c23 */ /* 0x100fe20008000815 */
[--C-:B------:R-:W-:Y:S01]  /*1160*/  FFMA R44, R44, UR17, -R21.reuse ;  /* 0x000000112c2c7c23 */ /* 0x100fe20008000815 */
[----:B------:R-:W-:Y:S01]  /*1170*/  FMUL R67, R33, 1.4426950216293334961 ;  /* 0x3fb8aa3b21437820 */ /* 0x000fe20000400000 */
[--C-:B------:R-:W-:Y:S01]  /*1180*/  FFMA R45, R45, UR17, -R21.reuse ;  /* 0x000000112d2d7c23 */ /* 0x100fe20008000815 */
[----:B------:R-:W-:Y:S01]  /*1190*/  FMUL R33, R40, 1.4426950216293334961 ;  /* 0x3fb8aa3b28217820 */ /* 0x000fe20000400000 */
[--C-:B------:R-:W-:Y:S01]  /*11a0*/  FFMA R48, R48, UR17, -R21.reuse ;  /* 0x0000001130307c23 */ /* 0x100fe20008000815 */
[----:B------:R-:W-:Y:S01]  /*11b0*/  FMUL R40, R41, 1.4426950216293334961 ;  /* 0x3fb8aa3b29287820 */ /* 0x000fe20000400000 */
[--C-:B------:R-:W-:Y:S01]  /*11c0*/  FFMA R49, R49, UR17, -R21.reuse ;  /* 0x0000001131317c23 */ /* 0x100fe20008000815 */
[----:B------:R-:W-:Y:S01]  /*11d0*/  FMUL R41, R44, 1.4426950216293334961 ;  /* 0x3fb8aa3b2c297820 */ /* 0x000fe20000400000 */
[----:B------:R-:W-:Y:S01]  /*11e0*/  FMUL R44, R45, 1.4426950216293334961 ;  /* 0x3fb8aa3b2d2c7820 */ /* 0x000fe20000400000 */
[----:B------:R-:W-:Y:S01]  /*11f0*/  FMUL R45, R48, 1.4426950216293334961 ;  /* 0x3fb8aa3b302d7820 */ /* 0x000fe20000400000 */
[----:B------:R-:W-:Y:S01]  /*1200*/  FMUL R48, R49, 1.4426950216293334961 ;  /* 0x3fb8aa3b31307820 */ /* 0x000fe20000400000 */
[--C-:B------:R-:W-:Y:S01]  /*1210*/  FFMA R49, R52, UR17, -R21.reuse ;  /* 0x0000001134317c23 */ /* 0x100fe20008000815 */
[----:B-1----:R-:W-:Y:S01]  /*1220*/  FMNMX R52, R64, R77, !PT ;  /* 0x0000004d40347209 */ /* 0x002fe20007800000 */
[----:B------:R-:W-:-:S03]  /*1230*/  FFMA R24, R24, UR17, -R21 ;  /* 0x0000001118187c23 */ /* 0x000fc60008000815 */
[----:B------:R-:W-:Y:S01]  /*1240*/  FMNMX R52, R52, R19, !PT ;  /* 0x0000001334347209 */ /* 0x000fe20007800000 */
[--C-:B------:R-:W-:Y:S01]  /*1250*/  FFMA R25, R25, UR17, -R21.reuse ;  /* 0x0000001119197c23 */ /* 0x100fe20008000815 */
[----:B------:R-:W-:Y:S01]  /*1260*/  FMUL R24, R24, 1.4426950216293334961 ;  /* 0x3fb8aa3b18187820 */ /* 0x000fe20000400000 */
[--C-:B------:R-:W-:Y:S02]  /*1270*/  FFMA R28, R28, UR17, -R21.reuse ;  /* 0x000000111c1c7c23 */ /* 0x100fe40008000815 */
[--C-:B------:R-:W-:Y:S01]  /*1280*/  FFMA R26, R26, UR17, -R52.reuse ;  /* 0x000000111a1a7c23 */ /* 0x100fe20008000834 */
[----:B------:R-:W-:Y:S01]  /*1290*/  FMUL R25, R25, 1.4426950216293334961 ;  /* 0x3fb8aa3b19197820 */ /* 0x000fe20000400000 */
[--C-:B------:R-:W-:Y:S02]  /*12a0*/  FFMA R53, R53, UR17, -R21.reuse ;  /* 0x0000001135357c23 */ /* 0x100fe40008000815 */
[----:B------:R-:W-:Y:S01]  /*12b0*/  FMUL R66, R26, 1.4426950216293334961 ;  /* 0x3fb8aa3b1a427820 */ /* 0x000fe20000400000 */
[--C-:B------:R-:W-:Y:S01]  /*12c0*/  FFMA R26, R27, UR17, -R52.reuse ;  /* 0x000000111b1a7c23 */ /* 0x100fe20008000834 */
[----:B------:R-:W-:Y:S01]  /*12d0*/  FMUL R28, R28, 1.4426950216293334961 ;  /* 0x3fb8aa3b1c1c7820 */ /* 0x000fe20000400000 */
[--C-:B------:R-:W-:Y:S01]  /*12e0*/  FFMA R29, R29, UR17, -R21.reuse ;  /* 0x000000111d1d7c23 */ /* 0x100fe20008000815 */
[----:B------:R-:W-:Y:S01]  /*12f0*/  MUFU.EX2 R24, R24 ;  /* 0x0000001800187308 */ /* 0x000fe20000000800 */
[----:B------:R-:W-:Y:S01]  /*1300*/  FMUL R76, R53, 1.4426950216293334961 ;  /* 0x3fb8aa3b354c7820 */ /* 0x000fe20000400000 */
[----:B------:R-:W-:Y:S01]  /*1310*/  FMUL R64, R26, 1.4426950216293334961 ;  /* 0x3fb8aa3b1a407820 */ /* 0x000fe20000400000 */
[----:B------:R-:W-:Y:S01]  /*1320*/  FMUL R29, R29, 1.4426950216293334961 ;  /* 0x3fb8aa3b1d1d7820 */ /* 0x000fe20000400000 */
[----:B------:R-:W-:Y:S01]  /*1330*/  FFMA R32, R32, UR17, -R21 ;  /* 0x0000001120207c23 */ /* 0x000fe20008000815 */
[----:B------:R-:W-:-:S03]  /*1340*/  FFMA R26, R31, UR17, -R52 ;  /* 0x000000111f1a7c23 */ /* 0x000fc60008000834 */
[----:B------:R-:W0:Y:S01]  /*1350*/  MUFU.EX2 R25, R25 ;  /* 0x0000001900197308 */ /* 0x000e220000000800 */
[----:B------:R-:W-:Y:S01]  /*1360*/  FADD R53, -R21, R16 ;  /* 0x0000001015357221 */ /* 0x000fe20000000100 */
[----:B------:R-:W-:-:S06]  /*1370*/  FMUL R32, R32, 1.4426950216293334961 ;  /* 0x3fb8aa3b20207820 */ /* 0x000fcc0000400000 */
[----:B------:R-:W1:Y:S01]  /*1380*/  MUFU.EX2 R28, R28 ;  /* 0x0000001c001c7308 */ /* 0x000e620000000800 */
[--C-:B------:R-:W-:Y:S01]  /*1390*/  FFMA R36, R36, UR17, -R21.reuse ;  /* 0x0000001124247c23 */ /* 0x100fe20008000815 */
[----:B------:R-:W-:-:S06]  /*13a0*/  FFMA R37, R37, UR17, -R21 ;  /* 0x0000001125257c23 */ /* 0x000fcc0008000815 */
[----:B------:R2:W-:Y:S01]  /*13b0*/  MUFU.EX2 R16, R76 ;  /* 0x0000004c00107308 */ /* 0x0005e20000000800 */
[----:B------:R-:W-:Y:S01]  /*13c0*/  FMUL R36, R36, 1.4426950216293334961 ;  /* 0x3fb8aa3b24247820 */ /* 0x000fe20000400000 */
[----:B--2---:R-:W-:Y:S01]  /*13d0*/  FMUL R76, R26, 1.4426950216293334961 ;  /* 0x3fb8aa3b1a4c7820 */ /* 0x004fe20000400000 */
[----:B------:R-:W-:-:S05]  /*13e0*/  FFMA R26, R34, UR17, -R52 ;  /* 0x00000011221a7c23 */ /* 0x000fca0008000834 */
[----:B------:R-:W2:Y:S01]  /*13f0*/  MUFU.EX2 R29, R29 ;  /* 0x0000001d001d7308 */ /* 0x000ea20000000800 */
[----:B------:R-:W-:Y:S01]  /*1400*/  FMUL R77, R26, 1.4426950216293334961 ;  /* 0x3fb8aa3b1a4d7820 */ /* 0x000fe20000400000 */
[----:B------:R-:W-:Y:S01]  /*1410*/  FFMA R26, R35, UR17, -R52 ;  /* 0x00000011231a7c23 */ /* 0x000fe20008000834 */
[----:B------:R-:W-:-:S05]  /*1420*/  FMUL R37, R37, 1.4426950216293334961 ;  /* 0x3fb8aa3b25257820 */ /* 0x000fca0000400000 */
[----:B------:R-:W3:Y:S01]  /*1430*/  MUFU.EX2 R32, R32 ;  /* 0x0000002000207308 */ /* 0x000ee20000000800 */
[----:B------:R-:W-:Y:S01]  /*1440*/  FMUL R26, R26, 1.4426950216293334961 ;  /* 0x3fb8aa3b1a1a7820 */ /* 0x000fe20000400000 */
[----:B------:R-:W-:-:S06]  /*1450*/  FFMA R30, R30, UR17, -R52 ;  /* 0x000000111e1e7c23 */ /* 0x000fcc0008000834 */
[----:B------:R-:W4:Y:S01]  /*1460*/  MUFU.EX2 R67, R67 ;  /* 0x0000004300437308 */ /* 0x000f220000000800 */
[----:B------:R5:W-:Y:S07]  /*1470*/  STS.U16 [R20+UR6+0x1600], R65 ;  /* 0x0016004114007988 */ /* 0x000bee0008000406 */
[----:B------:R0:W-:Y:S01]  /*1480*/  MUFU.EX2 R35, R77 ;  /* 0x0000004d00237308 */ /* 0x0001e20000000800 */
[----:B------:R1:W-:Y:S06]  /*1490*/  MEMBAR.ALL.CTA ;  /* 0x0000000000007992 */ /* 0x0003ec0000008000 */
[----:B-1----:R-:W1:Y:S01]  /*14a0*/  FENCE.VIEW.ASYNC.S ;  /* 0x00000000000073c6 */ /* 0x002e620000000000 */
[----:B0-----:R-:W-:Y:S01]  /*14b0*/  FADD R77, R24, R25 ;  /* 0x00000019184d7221 */ /* 0x001fe20000000000 */
[----:B------:R-:W-:Y:S01]  /*14c0*/  MUFU.EX2 R27, R66 ;  /* 0x00000042001b7308 */ /* 0x000fe20000000800 */
[----:B------:R-:W-:Y:S01]  /*14d0*/  F2FP.F16.F32.PACK_AB R24, R25, R24 ;  /* 0x000000181918723e */ /* 0x000fe200000000ff */
[----:B------:R-:W-:-:S06]  /*14e0*/  FMUL R30, R30, 1.4426950216293334961 ;  /* 0x3fb8aa3b1e1e7820 */ /* 0x000fcc0000400000 */
[----:B------:R-:W0:Y:S08]  /*14f0*/  MUFU.EX2 R36, R36 ;  /* 0x0000002400247308 */ /* 0x000e300000000800 */
[----:B------:R-:W5:Y:S08]  /*1500*/  MUFU.EX2 R37, R37 ;  /* 0x0000002500257308 */ /* 0x000f700000000800 */
[----:B------:R2:W-:Y:S08]  /*1510*/  MUFU.EX2 R66, R26 ;  /* 0x0000001a00427308 */ /* 0x0005f00000000800 */
[----:B------:R-:W1:Y:S01]  /*1520*/  MUFU.EX2 R64, R64 ;  /* 0x0000004000407308 */ /* 0x000e620000000800 */
[----:B--2---:R-:W-:-:S04]  /*1530*/  FADD R26, R28, R77 ;  /* 0x0000004d1c1a7221 */ /* 0x004fc80000000000 */
[C---:B------:R-:W-:Y:S01]  /*1540*/  FADD R25, R29.reuse, R26 ;  /* 0x0000001a1d197221 */ /* 0x040fe20000000000 */
[----:B------:R-:W-:Y:S02]  /*1550*/  F2FP.F16.F32.PACK_AB R26, R29, R28 ;  /* 0x0000001c1d1a723e */ /* 0x000fe400000000ff */
[----:B------:R5:W2:Y:S01]  /*1560*/  MUFU.EX2 R31, R30 ;  /* 0x0000001e001f7308 */ /* 0x000aa20000000800 */
[----:B---3--:R-:W-:Y:S01]  /*1570*/  FADD R28, R32, R25 ;  /* 0x00000019201c7221 */ /* 0x008fe20000000000 */
[----:B------:R-:W-:-:S03]  /*1580*/  FFMA R38, R38, UR17, -R52 ;  /* 0x0000001126267c23 */ /* 0x000fc60008000834 */
[C---:B----4-:R-:W-:Y:S01]  /*1590*/  FADD R25, R67.reuse, R28 ;  /* 0x0000001c43197221 */ /* 0x050fe20000000000 */
[----:B------:R-:W-:Y:S02]  /*15a0*/  F2FP.F16.F32.PACK_AB R28, R67, R32 ;  /* 0x00000020431c723e */ /* 0x000fe400000000ff */
[----:B------:R-:W3:Y:S01]  /*15b0*/  MUFU.EX2 R34, R76 ;  /* 0x0000004c00227308 */ /* 0x000ee20000000800 */
[----:B0-----:R-:W-:Y:S01]  /*15c0*/  FADD R32, R36, R25 ;  /* 0x0000001924207221 */ /* 0x001fe20000000000 */
[----:B-----5:R-:W-:Y:S01]  /*15d0*/  F2FP.F16.F32.PACK_AB R30, R37, R36 ;  /* 0x00000024251e723e */ /* 0x020fe200000000ff */
[----:B------:R-:W-:Y:S01]  /*15e0*/  FFMA R51, R51, UR17, -R52 ;  /* 0x0000001133337c23 */ /* 0x000fe20008000834 */
[----:B-1----:R-:W-:Y:S01]  /*15f0*/  FADD R36, R27, R64 ;  /* 0x000000401b247221 */ /* 0x002fe20000000000 */
[----:B------:R-:W-:Y:S01]  /*1600*/  F2FP.F16.F32.PACK_AB R25, R64, R27 ;  /* 0x0000001b4019723e */ /* 0x000fe200000000ff */
[----:B------:R-:W-:Y:S01]  /*1610*/  FADD R27, -R52, R19 ;  /* 0x00000013341b7221 */ /* 0x000fe20000000100 */
[----:B------:R-:W-:Y:S01]  /*1620*/  FMUL R38, R38, 1.4426950216293334961 ;  /* 0x3fb8aa3b26267820 */ /* 0x000fe20000400000 */
[--C-:B------:R-:W-:Y:S01]  /*1630*/  FFMA R39, R39, UR17, -R52.reuse ;  /* 0x0000001127277c23 */ /* 0x100fe20008000834 */
[--C-:B------:R-:W-:Y:S01]  /*1640*/  FFMA R42, R42, UR17, -R52.reuse ;  /* 0x000000112a2a7c23 */ /* 0x100fe20008000834 */
[--C-:B------:R-:W-:Y:S01]  /*1650*/  FFMA R43, R43, UR17, -R52.reuse ;  /* 0x000000112b2b7c23 */ /* 0x100fe20008000834 */
[--C-:B------:R-:W-:Y:S01]  /*1660*/  FFMA R46, R46, UR17, -R52.reuse ;  /* 0x000000112e2e7c23 */ /* 0x100fe20008000834 */
[--C-:B------:R-:W-:Y:S01]  /*1670*/  FFMA R47, R47, UR17, -R52.reuse ;  /* 0x000000112f2f7c23 */ /* 0x100fe20008000834 */
[--C-:B------:R-:W-:Y:S01]  /*1680*/  FFMA R50, R50, UR17, -R52.reuse ;  /* 0x0000001132327c23 */ /* 0x100fe20008000834 */
[--C-:B------:R-:W-:Y:S01]  /*1690*/  FFMA R54, R54, UR17, -R52.reuse ;  /* 0x0000001136367c23 */ /* 0x100fe20008000834 */
[----:B------:R-:W-:Y:S01]  /*16a0*/  FFMA R55, R55, UR17, -R52 ;  /* 0x0000001137377c23 */ /* 0x000fe20008000834 */
[----:B------:R-:W-:Y:S01]  /*16b0*/  FMUL R29, R51, 1.4426950216293334961 ;  /* 0x3fb8aa3b331d7820 */ /* 0x000fe20000400000 */
        /* <DEDUP_REMOVED lines=11> */
[----:B------:R-:W0:Y:S01]  /*1770*/  MUFU.EX2 R38, R38 ;  /* 0x0000002600267308 */ /* 0x000e220000000800 */
[----:B------:R-:W-:Y:S01]  /*1780*/  FADD R32, R37, R32 ;  /* 0x0000002025207221 */ /* 0x000fe20000000000 */
[----:B--2---:R-:W-:-:S04]  /*1790*/  FADD R37, R31, R36 ;  /* 0x000000241f257221 */ /* 0x004fc80000000000 */
[----:B---3--:R-:W-:Y:S02]  /*17a0*/  FADD R36, R34, R37 ;  /* 0x0000002522247221 */ /* 0x008fe40000000000 */
[----:B------:R-:W-:Y:S02]  /*17b0*/  MUFU.EX2 R33, R33 ;  /* 0x0000002100217308 */ /* 0x000fe40000000800 */
[----:B------:R-:W-:-:S06]  /*17c0*/  FADD R37, R35, R36 ;  /* 0x0000002423257221 */ /* 0x000fcc0000000000 */
[----:B------:R-:W1:Y:S08]  /*17d0*/  MUFU.EX2 R53, R53 ;  /* 0x0000003500357308 */ /* 0x000e700000000800 */
[----:B------:R-:W2:Y:S08]  /*17e0*/  MUFU.EX2 R51, R51 ;  /* 0x0000003300337308 */ /* 0x000eb00000000800 */
[----:B------:R-:W-:Y:S08]  /*17f0*/  MUFU.EX2 R40, R40 ;  /* 0x0000002800287308 */ /* 0x000ff00000000800 */
[----:B------:R-:W3:Y:S08]  /*1800*/  MUFU.EX2 R39, R39 ;  /* 0x0000002700277308 */ /* 0x000ef00000000800 */
[----:B------:R-:W-:Y:S08]  /*1810*/  MUFU.EX2 R41, R41 ;  /* 0x0000002900297308 */ /* 0x000ff00000000800 */
[----:B------:R-:W4:Y:S08]  /*1820*/  MUFU.EX2 R44, R44 ;  /* 0x0000002c002c7308 */ /* 0x000f300000000800 */
[----:B------:R-:W-:Y:S08]  /*1830*/  MUFU.EX2 R45, R45 ;  /* 0x0000002d002d7308 */ /* 0x000ff00000000800 */
[----:B------:R-:W5:Y:S08]  /*1840*/  MUFU.EX2 R48, R48 ;  /* 0x0000003000307308 */ /* 0x000f700000000800 */
[----:B------:R-:W5:Y:S08]  /*1850*/  MUFU.EX2 R49, R49 ;  /* 0x0000003100317308 */ /* 0x000f700000000800 */
[----:B------:R-:W-:Y:S08]  /*1860*/  MUFU.EX2 R42, R42 ;  /* 0x0000002a002a7308 */ /* 0x000ff00000000800 */
[----:B------:R-:W5:Y:S08]  /*1870*/  MUFU.EX2 R43, R43 ;  /* 0x0000002b002b7308 */ /* 0x000f700000000800 */
[----:B------:R-:W-:Y:S08]  /*1880*/  MUFU.EX2 R46, R46 ;  /* 0x0000002e002e7308 */ /* 0x000ff00000000800 */
[----:B------:R-:W5:Y:S08]  /*1890*/  MUFU.EX2 R47, R47 ;  /* 0x0000002f002f7308 */ /* 0x000f700000000800 */
[----:B------:R-:W-:Y:S08]  /*18a0*/  MUFU.EX2 R50, R50 ;  /* 0x0000003200327308 */ /* 0x000ff00000000800 */
[----:B------:R3:W5:Y:S08]  /*18b0*/  MUFU.EX2 R19, R29 ;  /* 0x0000001d00137308 */ /* 0x0007700000000800 */
[----:B------:R-:W-:Y:S08]  /*18c0*/  MUFU.EX2 R54, R54 ;  /* 0x0000003600367308 */ /* 0x000ff00000000800 */
[----:B------:R-:W5:Y:S01]  /*18d0*/  MUFU.EX2 R65, R65 ;  /* 0x0000004100417308 */ /* 0x000f620000000800 */
[----:B------:R-:W-:Y:S01]  /*18e0*/  FADD R37, R66, R37 ;  /* 0x0000002542257221 */ /* 0x000fe20000000000 */
[----:B------:R-:W-:-:S03]  /*18f0*/  F2FP.F16.F32.PACK_AB R27, R34, R31 ;  /* 0x0000001f221b723e */ /* 0x000fc600000000ff */
[----:B0-----:R-:W-:Y:S01]  /*1900*/  FADD R34, R38, R37 ;  /* 0x0000002526227221 */ /* 0x001fe20000000000 */
[-C--:B-1----:R-:W-:Y:S01]  /*1910*/  FMUL R56, R56, R53.reuse ;  /* 0x0000003538387220 */ /* 0x082fe20000400000 */
[-C--:B------:R-:W-:Y:S01]  /*1920*/  FMUL R57, R57, R53.reuse ;  /* 0x0000003539397220 */ /* 0x080fe20000400000 */
[----:B------:R-:W-:Y:S01]  /*1930*/  FMUL R60, R60, R53 ;  /* 0x000000353c3c7220 */ /* 0x000fe20000400000 */
[----:B------:R-:W-:Y:S01]  /*1940*/  FADD R67, R33, R32 ;  /* 0x0000002021437221 */ /* 0x000fe20000000000 */
[-C--:B--2---:R-:W-:Y:S01]  /*1950*/  FMUL R58, R58, R51.reuse ;  /* 0x000000333a3a7220 */ /* 0x084fe20000400000 */
[-C--:B------:R-:W-:Y:S01]  /*1960*/  FMUL R59, R59, R51.reuse ;  /* 0x000000333b3b7220 */ /* 0x080fe20000400000 */
[----:B------:R-:W-:Y:S01]  /*1970*/  FMUL R62, R62, R51 ;  /* 0x000000333e3e7220 */ /* 0x000fe20000400000 */
[----:B------:R-:W-:Y:S01]  /*1980*/  FMUL R61, R61, R53 ;  /* 0x000000353d3d7220 */ /* 0x000fe20000400000 */
[----:B------:R-:W-:Y:S01]  /*1990*/  FMUL R63, R63, R51 ;  /* 0x000000333f3f7220 */ /* 0x000fe20000400000 */
[----:B---3--:R-:W-:Y:S01]  /*19a0*/  F2FP.F16.F32.PACK_AB R29, R66, R35 ;  /* 0x00000023421d723e */ /* 0x008fe200000000ff */
[C---:B------:R-:W-:Y:S01]  /*19b0*/  FADD R55, R39.reuse, R34 ;  /* 0x0000002227377221 */ /* 0x040fe20000000000 */
[----:B------:R-:W-:-:S02]  /*19c0*/  F2FP.F16.F32.PACK_AB R31, R39, R38 ;  /* 0x00000026271f723e */ /* 0x000fc400000000ff */
[----:B------:R-:W-:Y:S02]  /*19d0*/  F2FP.F16.F32.PACK_AB R32, R40, R33 ;  /* 0x000000212820723e */ /* 0x000fe400000000ff */
[----:B----4-:R-:W-:Y:S02]  /*19e0*/  F2FP.F16.F32.PACK_AB R34, R44, R41 ;  /* 0x000000292c22723e */ /* 0x010fe400000000ff */
[----:B-----5:R-:W-:Y:S02]  /*19f0*/  F2FP.F16.F32.PACK_AB R36, R48, R45 ;  /* 0x0000002d3024723e */ /* 0x020fe400000000ff */
[----:B------:R-:W-:Y:S02]  /*1a00*/  F2FP.F16.F32.PACK_AB R38, R16, R49 ;  /* 0x000000311026723e */ /* 0x000fe400000000ff */
[----:B------:R-:W-:Y:S02]  /*1a10*/  F2FP.F16.F32.PACK_AB R33, R43, R42 ;  /* 0x0000002a2b21723e */ /* 0x000fe400000000ff */
[----:B------:R-:W-:-:S02]  /*1a20*/  F2FP.F16.F32.PACK_AB R35, R47, R46 ;  /* 0x0000002e2f23723e */ /* 0x000fc400000000ff */
[----:B------:R-:W-:Y:S02]  /*1a30*/  F2FP.F16.F32.PACK_AB R37, R19, R50 ;  /* 0x000000321325723e */ /* 0x000fe400000000ff */
[----:B------:R-:W-:Y:S01]  /*1a40*/  F2FP.F16.F32.PACK_AB R39, R65, R54 ;  /* 0x000000364127723e */ /* 0x000fe200000000ff */
[----:B------:R-:W-:Y:S06]  /*1a50*/  BAR.SYNC.DEFER_BLOCKING 0x0 ;  /* 0x0000000000007b1d */ /* 0x000fec0000010000 */
[----:B------:R-:W-:Y:S01]  /*1a60*/  UMOV UR11, 0x40000040 ;  /* 0x40000040000b7882 */ /* 0x000fe20000000000 */
[----:B------:R-:W-:-:S06]  /*1a70*/  WARPGROUP.ARRIVE ;  /* 0x00000000000079c5 */ /* 0x000fcc0000000000 */
[----:B------:R-:W-:Y:S01]  /*1a80*/  HGMMA.64x16x16.F32 R56, R24, gdesc[UR8], R56 ;  /* 0x0020000818387df0 */ /* 0x000fe20008700838 */
[----:B------:R-:W-:Y:S02]  /*1a90*/  FADD R42, R42, R55 ;  /* 0x000000372a2a7221 */ /* 0x000fe40000000000 */
[----:B------:R-:W-:Y:S01]  /*1aa0*/  HGMMA.64x16x16.F32 R56, R28, gdesc[UR20], R56 ;  /* 0x002000141c387df0 */ /* 0x000fe20008700838 */
[----:B------:R-:W-:Y:S01]  /*1ab0*/  FADD R40, R40, R67 ;  /* 0x0000004328287221 */ /* 0x000fe20000000000 */
[----:B------:R-:W-:-:S03]  /*1ac0*/  FADD R43, R43, R42 ;  /* 0x0000002a2b2b7221 */ /* 0x000fc60000000000 */
        /* <DEDUP_REMOVED lines=9> */
[----:B------:R-:W-:Y:S01]  /*1b60*/  HGMMA.64x16x16.F32 R56, R32, gdesc[UR16], R56 ;  /* 0x0020001020387df0 */ /* 0x000fe20008700838 */
[----:B------:R-:W-:Y:S02]  /*1b70*/  FADD R54, R54, R19 ;  /* 0x0000001336367221 */ /* 0x000fe40000000000 */
[----:B------:R-:W-:Y:S02]  /*1b80*/  FADD R49, R16, R49 ;  /* 0x0000003110317221 */ /* 0x000fe40000000000 */
[----:B------:R-:W-:-:S03]  /*1b90*/  FADD R54, R65, R54 ;  /* 0x0000003641367221 */ /* 0x000fc60000000000 */
[----:B------:R-:W0:Y:S04]  /*1ba0*/  SHFL.BFLY PT, R16, R49, 0x2, 0x1f ;  /* 0x0c401f0031107f89 */ /* 0x000e2800000e0000 */
[----:B------:R-:W1:Y:S01]  /*1bb0*/  SHFL.BFLY PT, R19, R54, 0x2, 0x1f ;  /* 0x0c401f0036137f89 */ /* 0x000e6200000e0000 */
[----:B------:R-:W-:Y:S01]  /*1bc0*/  UIADD3 UR4, UR4, 0x40, URZ ;  /* 0x0000004004047890 */ /* 0x000fe2000fffe03f */
[----:B------:R-:W-:Y:S01]  /*1bd0*/  HGMMA.64x16x16.F32 R56, R36, gdesc[UR12], R56, gsb0 ;  /* 0x0020000c24387df0 */ /* 0x000fe20008000838 */
[----:B0-----:R-:W-:Y:S01]  /*1be0*/  FADD R16, R49, R16 ;  /* 0x0000001031107221 */ /* 0x001fe20000000000 */
[----:B-1----:R-:W-:-:S04]  /*1bf0*/  FADD R41, R54, R19 ;  /* 0x0000001336297221 */ /* 0x002fc80000000000 */
[----:B------:R-:W0:Y:S04]  /*1c00*/  SHFL.BFLY PT, R19, R16, 0x1, 0x1f ;  /* 0x0c201f0010137f89 */ /* 0x000e2800000e0000 */
[----:B------:R-:W1:Y:S01]  /*1c10*/  SHFL.BFLY PT, R42, R41, 0x1, 0x1f ;  /* 0x0c201f00292a7f89 */ /* 0x000e6200000e0000 */
[----:B------:R-:W-:Y:S02]  /*1c20*/  ISETP.LE.AND P0, PT, R3, UR4, PT ;  /* 0x0000000403007c0c */ /* 0x000fe4000bf03270 */
[----:B------:R-:W-:Y:S02]  /*1c30*/  LEA R18, R9, R18, 0x6 ;  /* 0x0000001209127211 */ /* 0x000fe400078e30ff */
[----:B------:R-:W-:Y:S01]  /*1c40*/  LEA R17, R7, R17, 0x6 ;  /* 0x0000001107117211 */ /* 0x000fe200078e30ff */
[----:B0-----:R-:W-:Y:S01]  /*1c50*/  FADD R40, R16, R19 ;  /* 0x0000001310287221 */ /* 0x001fe20000000000 */
[----:B-1----:R-:W-:-:S03]  /*1c60*/  FADD R42, R41, R42 ;  /* 0x0000002a292a7221 */ /* 0x002fc60000000000 */
[----:B------:R-:W-:Y:S01]  /*1c70*/  FFMA R8, R53, R8, R40 ;  /* 0x0000000835087223 */ /* 0x000fe20000000028 */
[----:B------:R-:W-:Y:S01]  /*1c80*/  MOV R16, R21 ;  /* 0x0000001500107202 */ /* 0x000fe20000000f00 */
[----:B------:R-:W-:Y:S02]  /*1c90*/  IMAD.MOV.U32 R19, RZ, RZ, R52 ;  /* 0x000000ffff137224 */ /* 0x000fe400078e0034 */
[----:B------:R-:W-:Y:S01]  /*1ca0*/  FFMA R6, R51, R6, R42 ;  /* 0x0000000633067223 */ /* 0x000fe2000000002a */
[----:B------:R-:W-:Y:S02]  /*1cb0*/  WARPGROUP.DEPBAR.LE gsb0, 0x0 ;  /* 0x00008000000079c5 */ /* 0x000fe40000010000 */
[----:B------:R-:W-:Y:S05]  /*1cc0*/  @!P0 BRA `(.L_x_1) ;  /* 0xffffffec006c8947 */ /* 0x000fea000383ffff */
.L_x_0:
[----:B------:R-:W-:Y:S01]  /*1cd0*/  MOV R27, R6 ;  /* 0x00000006001b7202 */ /* 0x000fe20000000f00 */
[----:B------:R-:W-:Y:S01]  /*1ce0*/  FMUL R3, R62, 0.25 ;  /* 0x3e8000003e037820 */ /* 0x000fe20000400000 */
[----:B------:R-:W-:Y:S01]  /*1cf0*/  FMUL R2, R59, 0.25 ;  /* 0x3e8000003b027820 */ /* 0x000fe20000400000 */
[----:B------:R-:W-:Y:S01]  /*1d00*/  LOP3.LUT R6, R5, 0x7, RZ, 0xc0, !PT ;  /* 0x0000000705067812 */ /* 0x000fe200078ec0ff */
[----:B------:R-:W-:Y:S01]  /*1d10*/  FMUL R0, R63, 0.25 ;  /* 0x3e8000003f007820 */ /* 0x000fe20000400000 */
[----:B------:R-:W-:Y:S01]  /*1d20*/  FSETP.GT.AND P0, PT, |R27|, 8.50705917302346158658e+37, PT ;  /* 0x7e8000001b00780b */ /* 0x000fe20003f04200 */
[----:B--2---:R-:W-:Y:S01]  /*1d30*/  FMUL R7, R56, 0.25 ;  /* 0x3e80000038077820 */ /* 0x004fe20000400000 */
[----:B------:R-:W-:Y:S01]  /*1d40*/  MOV R16, R8 ;  /* 0x0000000800107202 */ /* 0x000fe20000000f00 */
[----:B------:R-:W-:Y:S01]  /*1d50*/  BAR.SYNC.DEFER_BLOCKING 0x0 ;  /* 0x0000000000007b1d */ /* 0x000fe20000010000 */
[----:B------:R-:W-:Y:S01]  /*1d60*/  FSEL R15, R3, R62, P0 ;  /* 0x0000003e030f7208 */ /* 0x000fe20000000000 */
[----:B------:R-:W-:Y:S01]  /*1d70*/  FMUL R3, R58, 0.25 ;  /* 0x3e8000003a037820 */ /* 0x000fe20000400000 */
[----:B------:R-:W-:-:S02]  /*1d80*/  LEA R11, R6, UR6, 0x4 ;  /* 0x00000006060b7c11 */ /* 0x000fc4000f8e20ff */
[----:B------:R-:W-:-:S03]  /*1d90*/  FSETP.GT.AND P1, PT, |R16|, 8.50705917302346158658e+37, PT ;  /* 0x7e8000001000780b */ /* 0x000fc60003f24200 */
[----:B------:R-:W0:Y:S01]  /*1da0*/  LDC R32, c[0x0][0x278] ;  /* 0x00009e00ff207b82 */ /* 0x000e220000000800 */
[----:B------:R-:W-:Y:S01]  /*1db0*/  FSEL R19, R3, R58, P0 ;  /* 0x0000003a03137208 */ /* 0x000fe20000000000 */
[----:B------:R-:W-:Y:S01]  /*1dc0*/  FMUL R3, R60, 0.25 ;  /* 0x3e8000003c037820 */ /* 0x000fe20000400000 */
[----:B------:R-:W-:Y:S01]  /*1dd0*/  FSEL R59, R2, R59, P0 ;  /* 0x0000003b023b7208 */ /* 0x000fe20000000000 */
[----:B------:R-:W-:Y:S01]  /*1de0*/  IMAD R9, R6, -0x8, R11 ;  /* 0xfffffff806097824 */ /* 0x000fe200078e020b */
[----:B------:R-:W-:Y:S01]  /*1df0*/  SHF.L.U32 R2, R5, 0x2, RZ ;  /* 0x0000000205027819 */ /* 0x000fe200000006ff */
[----:B------:R-:W-:Y:S01]  /*1e00*/  ULDC.64 UR4, c[0x0][0x270] ;  /* 0x00009c0000047ab9 */ /* 0x000fe20000000a00 */
[----:B------:R-:W-:Y:S01]  /*1e10*/  FSEL R63, R0, R63, P0 ;  /* 0x0000003f003f7208 */ /* 0x000fe20000000000 */
[----:B------:R-:W-:Y:S01]  /*1e20*/  FMUL R0, R61, 0.25 ;  /* 0x3e8000003d007820 */ /* 0x000fe20000400000 */
[----:B------:R-:W-:Y:S01]  /*1e30*/  FSEL R17, R3, R60, P1 ;  /* 0x0000003c03117208 */ /* 0x000fe20000800000 */
[----:B------:R-:W-:Y:S01]  /*1e40*/  FMUL R3, R16, 8388608 ;  /* 0x4b00000010037820 */ /* 0x000fe20000400000 */
[----:B------:R-:W-:Y:S01]  /*1e50*/  LOP3.LUT R2, R2, 0x1c0, RZ, 0xc0, !PT ;  /* 0x000001c002027812 */ /* 0x000fe200078ec0ff */
[----:B------:R-:W1:Y:S01]  /*1e60*/  LDC.64 R28, c[0x0][0x228] ;  /* 0x00008a00ff1c7b82 */ /* 0x000e620000000a00 */
[----:B------:R-:W-:Y:S01]  /*1e70*/  FSETP.GEU.AND P2, PT, R16, 1.175494350822287508e-38, PT ;  /* 0x008000001000780b */ /* 0x000fe20003f4e000 */
[----:B------:R-:W-:Y:S01]  /*1e80*/  UIMAD UR4, UR7, UR4, URZ ;  /* 0x00000004070472a4 */ /* 0x000fe2000f8e023f */
[----:B------:R-:W-:Y:S01]  /*1e90*/  FSEL R61, R0, R61, P1 ;  /* 0x0000003d003d7208 */ /* 0x000fe20000800000 */
[----:B------:R-:W-:Y:S01]  /*1ea0*/  FMUL R0, R57, 0.25 ;  /* 0x3e80000039007820 */ /* 0x000fe20000400000 */
[----:B------:R-:W-:Y:S01]  /*1eb0*/  IADD3 R25, R2, R9, RZ ;  /* 0x0000000902197210 */ /* 0x000fe20007ffe0ff */
[----:B------:R-:W-:Y:S01]  /*1ec0*/  FMUL R2, R27, 8388608 ;  /* 0x4b0000001b027820 */ /* 0x000fe20000400000 */
[----:B------:R-:W-:Y:S01]  /*1ed0*/  FSEL R3, R3, R16, !P2 ;  /* 0x0000001003037208 */ /* 0x000fe20005000000 */
[----:B------:R-:W-:Y:S01]  /*1ee0*/  USHF.L.U32 UR8, UR4, 0x1, URZ ;  /* 0x0000000104087899 */ /* 0x000fe2000800063f */
[----:B------:R-:W-:-:S02]  /*1ef0*/  FSETP.GEU.AND P3, PT, R27, 1.175494350822287508e-38, PT ;  /* 0x008000001b00780b */ /* 0x000fc40003f6e000 */
[----:B------:R-:W-:Y:S01]  /*1f00*/  FSEL R57, R0, R57, P1 ;  /* 0x0000003900397208 */ /* 0x000fe20000800000 */
[----:B------:R-:W-:Y:S01]  /*1f10*/  VIADD R0, R3, 0xc0cafb0d ;  /* 0xc0cafb0d03007836 */ /* 0x000fe20000000000 */
[----:B------:R-:W-:Y:S02]  /*1f20*/  FSEL R2, R2, R27, !P3 ;  /* 0x0000001b02027208 */ /* 0x000fe40005800000 */
[----:B------:R-:W-:Y:S02]  /*1f30*/  FSEL R23, R7, R56, P1 ;  /* 0x0000003807177208 */ /* 0x000fe40000800000 */
[----:B------:R-:W-:Y:S02]  /*1f40*/  LOP3.LUT R14, R5, 0x8, RZ, 0xc0, !PT ;  /* 0x00000008050e7812 */ /* 0x000fe400078ec0ff */
[----:B------:R-:W-:Y:S02]  /*1f50*/  IADD3 R7, R2, -0x3f3504f3, RZ ;  /* 0xc0cafb0d02077810 */ /* 0x000fe40007ffe0ff */
[----:B------:R-:W-:-:S02]  /*1f60*/  LOP3.LUT R8, R0, 0xff800000, RZ, 0xc0, !PT ;  /* 0xff80000000087812 */ /* 0x000fc400078ec0ff */
[----:B------:R-:W-:Y:S02]  /*1f70*/  LEA R12, R14, R11, 0x8 ;  /* 0x0000000b0e0c7211 */ /* 0x000fe400078e40ff */
[----:B------:R-:W-:Y:S02]  /*1f80*/  LOP3.LUT R11, R7, 0xff800000, RZ, 0xc0, !PT ;  /* 0xff800000070b7812 */ /* 0x000fe400078ec0ff */
[----:B------:R-:W-:Y:S02]  /*1f90*/  LOP3.LUT R9, R5, 0xf0, RZ, 0xc0, !PT ;  /* 0x000000f005097812 */ /* 0x000fe400078ec0ff */
[----:B------:R-:W-:Y:S02]  /*1fa0*/  FSEL R6, RZ, -23, P2 ;  /* 0xc1b80000ff067808 */ /* 0x000fe40001000000 */
[-C--:B------:R-:W-:Y:S02]  /*1fb0*/  I2FP.F32.S32 R7, R8.reuse ;  /* 0x0000000800077245 */ /* 0x080fe40000201400 */
[C---:B------:R-:W-:Y:S01]  /*1fc0*/  FSETP.GEU.AND P5, PT, |R16|.reuse, 1.175494350822287508e-38, PT ;  /* 0x008000001000780b */ /* 0x040fe20003fae200 */
[----:B------:R-:W-:Y:S01]  /*1fd0*/  @P1 FMUL R16, R16, 0.25 ;  /* 0x3e80000010101820 */ /* 0x000fe20000400000 */
[----:B------:R-:W-:Y:S01]  /*1fe0*/  IADD3 R8, R3, -R8, RZ ;  /* 0x8000000803087210 */ /* 0x000fe20007ffe0ff */
[----:B------:R-:W-:Y:S01]  /*1ff0*/  FFMA.FTZ R6, R7, 1.1920928955078125e-07, R6 ;  /* 0x3400000007067823 */ /* 0x000fe20000010006 */
[C---:B------:R-:W-:Y:S01]  /*2000*/  FSETP.GEU.AND P4, PT, |R27|.reuse, 1.175494350822287508e-38, PT ;  /* 0x008000001b00780b */ /* 0x040fe20003f8e200 */
[----:B------:R-:W-:Y:S01]  /*2010*/  @P0 FMUL R27, R27, 0.25 ;  /* 0x3e8000001b1b0820 */ /* 0x000fe20000400000 */
[----:B------:R-:W-:Y:S01]  /*2020*/  LEA R22, R9, R12, 0x3 ;  /* 0x0000000c09167211 */ /* 0x000fe200078e18ff */
[----:B------:R-:W-:Y:S01]  /*2030*/  FADD R7, R8, -1 ;  /* 0xbf80000008077421 */ /* 0x000fe20000000000 */
[----:B------:R-:W-:-:S02]  /*2040*/  MOV R9, 0x3dc6b27f ;  /* 0x3dc6b27f00097802 */ /* 0x000fc40000000f00 */
[-C--:B------:R-:W-:Y:S02]  /*2050*/  I2FP.F32.S32 R13, R11.reuse ;  /* 0x0000000b000d7245 */ /* 0x080fe40000201400 */
[----:B------:R-:W-:Y:S01]  /*2060*/  IADD3 R11, R2, -R11, RZ ;  /* 0x8000000b020b7210 */ /* 0x000fe20007ffe0ff */
[----:B------:R-:W-:Y:S01]  /*2070*/  FFMA.FTZ R8, R7, R9, -0.16845393180847167969 ;  /* 0xbe2c7f3007087423 */ /* 0x000fe20000010009 */
[----:B------:R-:W-:Y:S01]  /*2080*/  LEA.HI R0, R14, R25, RZ, 0x1f ;  /* 0x000000190e007211 */ /* 0x000fe200078ff8ff */
[----:B------:R-:W-:Y:S01]  /*2090*/  @!P5 FMUL R16, R16, 16777216 ;  /* 0x4b8000001010d820 */ /* 0x000fe20000400000 */
[----:B------:R-:W-:Y:S01]  /*20a0*/  FSEL R10, RZ, -23, P3 ;  /* 0xc1b80000ff0a7808 */ /* 0x000fe20001800000 */
[----:B------:R-:W-:Y:S01]  /*20b0*/  FADD R14, R11, -1 ;  /* 0xbf8000000b0e7421 */ /* 0x000fe20000000000 */
[----:B------:R-:W-:Y:S01]  /*20c0*/  FFMA.FTZ R8, R7, R8, 0.1716887056827545166 ;  /* 0x3e2fcf2a07087423 */ /* 0x000fe20000010008 */
[----:B------:R-:W-:Y:S01]  /*20d0*/  @!P4 FMUL R27, R27, 16777216 ;  /* 0x4b8000001b1bc820 */ /* 0x000fe20000400000 */
[----:B------:R-:W2:Y:S01]  /*20e0*/  MUFU.RCP R12, R16 ;  /* 0x00000010000c7308 */ /* 0x000ea20000001000 */
[C---:B------:R-:W-:Y:S01]  /*20f0*/  FFMA.FTZ R9, R14.reuse, R9, -0.16845393180847167969 ;  /* 0xbe2c7f300e097423 */ /* 0x040fe20000010009 */
[----:B------:R-:W-:Y:S01]  /*2100*/  FFMA.FTZ R8, R7, R8, -0.17900948226451873779 ;  /* 0xbe374e4307087423 */ /* 0x000fe20000010008 */
[----:B------:R-:W-:Y:S01]  /*2110*/  FFMA.FTZ R13, R13, 1.1920928955078125e-07, R10 ;  /* 0x340000000d0d7823 */ /* 0x000fe2000001000a */
[----:B------:R-:W-:Y:S01]  /*2120*/  @!P5 FMUL R61, R61, 16777216 ;  /* 0x4b8000003d3dd820 */ /* 0x000fe20000400000 */
[C---:B------:R-:W-:Y:S01]  /*2130*/  FFMA.FTZ R9, R14.reuse, R9, 0.1716887056827545166 ;  /* 0x3e2fcf2a0e097423 */ /* 0x040fe20000010009 */
[----:B------:R-:W-:Y:S01]  /*2140*/  FFMA.FTZ R8, R7, R8, 0.20512372255325317383 ;  /* 0x3e520bf407087423 */ /* 0x000fe20000010008 */
[----:B------:R-:W-:Y:S01]  /*2150*/  @!P5 FMUL R17, R17, 16777216 ;  /* 0x4b8000001111d820 */ /* 0x000fe20000400000 */
[----:B------:R-:W3:Y:S01]  /*2160*/  MUFU.RCP R10, R27 ;  /* 0x0000001b000a7308 */ /* 0x000ee20000001000 */
[C---:B------:R-:W-:Y:S01]  /*2170*/  FFMA.FTZ R9, R14.reuse, R9, -0.17900948226451873779 ;  /* 0xbe374e430e097423 */ /* 0x040fe20000010009 */
[----:B------:R-:W-:Y:S01]  /*2180*/  FFMA.FTZ R8, R7, R8, -0.24046532809734344482 ;  /* 0xbe763c8b07087423 */ /* 0x000fe20000010008 */
[----:B------:R-:W-:Y:S01]  /*2190*/  @!P5 FMUL R57, R57, 16777216 ;  /* 0x4b8000003939d820 */ /* 0x000fe20000400000 */
[----:B------:R-:W-:Y:S01]  /*21a0*/  @!P5 FMUL R23, R23, 16777216 ;  /* 0x4b8000001717d820 */ /* 0x000fe20000400000 */
[C---:B------:R-:W-:Y:S01]  /*21b0*/  FFMA.FTZ R9, R14.reuse, R9, 0.20512372255325317383 ;  /* 0x3e520bf40e097423 */ /* 0x040fe20000010009 */
[----:B------:R-:W-:Y:S01]  /*21c0*/  FFMA.FTZ R8, R7, R8, 0.28857114911079406738 ;  /* 0x3e93bf9907087423 */ /* 0x000fe20000010008 */
[----:B------:R-:W-:Y:S01]  /*21d0*/  @!P4 FMUL R63, R63, 16777216 ;  /* 0x4b8000003f3fc820 */ /* 0x000fe20000400000 */
[----:B------:R-:W-:Y:S01]  /*21e0*/  @!P4 FMUL R15, R15, 16777216 ;  /* 0x4b8000000f0fc820 */ /* 0x000fe20000400000 */
[----:B------:R-:W-:Y:S01]  /*21f0*/  FFMA.FTZ R9, R14, R9, -0.24046532809734344482 ;  /* 0xbe763c8b0e097423 */ /* 0x000fe20000010009 */
[----:B------:R-:W-:Y:S01]  /*2200*/  @!P4 FMUL R59, R59, 16777216 ;  /* 0x4b8000003b3bc820 */ /* 0x000fe20000400000 */
[----:B------:R-:W-:Y:S01]  /*2210*/  @!P4 FMUL R19, R19, 16777216 ;  /* 0x4b8000001313c820 */ /* 0x000fe20000400000 */
[C---:B------:R-:W-:Y:S01]  /*2220*/  FFMA.FTZ R8, R7.reuse, R8, -0.36067417263984680176 ;  /* 0xbeb8aa4907087423 */ /* 0x040fe20000010008 */
[C---:B--2---:R-:W-:Y:S01]  /*2230*/  FMUL R61, R12.reuse, R61 ;  /* 0x0000003d0c3d7220 */ /* 0x044fe20000400000 */
[C---:B------:R-:W-:Y:S01]  /*2240*/  FMUL R17, R12.reuse, R17 ;  /* 0x000000110c117220 */ /* 0x040fe20000400000 */
[C---:B------:R-:W-:Y:S01]  /*2250*/  FMUL R20, R12.reuse, R57 ;  /* 0x000000390c147220 */ /* 0x040fe20000400000 */
[----:B------:R-:W-:Y:S01]  /*2260*/  FMUL R12, R12, R23 ;  /* 0x000000170c0c7220 */ /* 0x000fe20000400000 */
[----:B------:R-:W-:Y:S01]  /*2270*/  FFMA.FTZ R9, R14, R9, 0.28857114911079406738 ;  /* 0x3e93bf990e097423 */ /* 0x000fe20000010009 */
[C---:B---3--:R-:W-:Y:S01]  /*2280*/  FMUL R63, R10.reuse, R63 ;  /* 0x0000003f0a3f7220 */ /* 0x048fe20000400000 */
[C---:B------:R-:W-:Y:S01]  /*2290*/  FMUL R15, R10.reuse, R15 ;  /* 0x0000000f0a0f7220 */ /* 0x040fe20000400000 */
[C---:B------:R-:W-:Y:S01]  /*22a0*/  FMUL R16, R10.reuse, R59 ;  /* 0x0000003b0a107220 */ /* 0x040fe20000400000 */
[----:B------:R-:W-:Y:S01]  /*22b0*/  FMUL R18, R10, R19 ;  /* 0x000000130a127220 */ /* 0x000fe20000400000 */
[----:B------:R-:W-:Y:S01]  /*22c0*/  FFMA.FTZ R10, R7, R8, 0.48089820146560668945 ;  /* 0x3ef6384a070a7423 */ /* 0x000fe20000010008 */
[----:B------:R-:W-:Y:S01]  /*22d0*/  FFMA.FTZ R11, R14, R9, -0.36067417263984680176 ;  /* 0xbeb8aa490e0b7423 */ /* 0x000fe20000010009 */
[----:B------:R-:W-:-:S02]  /*22e0*/  F2FP.F16.F32.PACK_AB R8, R17, R12 ;  /* 0x0000000c1108723e */ /* 0x000fc400000000ff */
[----:B------:R-:W-:Y:S01]  /*22f0*/  FFMA.FTZ R12, R7, R10, -0.72134751081466674805 ;  /* 0xbf38aa3b070c7423 */ /* 0x000fe2000001000a */
[----:B------:R-:W-:Y:S01]  /*2300*/  F2FP.F16.F32.PACK_AB R10, R15, R18 ;  /* 0x000000120f0a723e */ /* 0x000fe200000000ff */
[C---:B------:R-:W-:Y:S01]  /*2310*/  FFMA.FTZ R15, R14.reuse, R11, 0.48089820146560668945 ;  /* 0x3ef6384a0e0f7423 */ /* 0x040fe2000001000b */
[----:B------:R-:W-:Y:S01]  /*2320*/  F2FP.F16.F32.PACK_AB R9, R61, R20 ;  /* 0x000000143d09723e */ /* 0x000fe200000000ff */
[----:B------:R-:W-:Y:S01]  /*2330*/  FMUL R12, R7, R12 ;  /* 0x0000000c070c7220 */ /* 0x000fe20000400000 */
[----:B------:R-:W-:Y:S01]  /*2340*/  F2FP.F16.F32.PACK_AB R11, R63, R16 ;  /* 0x000000103f0b723e */ /* 0x000fe200000000ff */
[C---:B------:R-:W-:Y:S01]  /*2350*/  FFMA.FTZ R15, R14.reuse, R15, -0.72134751081466674805 ;  /* 0xbf38aa3b0e0f7423 */ /* 0x040fe2000001000f */
[----:B------:R-:W-:Y:S01]  /*2360*/  SHF.R.U32.HI R17, RZ, 0x7, R5 ;  /* 0x00000007ff117819 */ /* 0x000fe20000011605 */
[----:B------:R-:W-:Y:S01]  /*2370*/  FMUL R12, R7, R12 ;  /* 0x0000000c070c7220 */ /* 0x000fe20000400000 */
[----:B------:R-:W-:Y:S01]  /*2380*/  ISETP.GE.U32.AND P1, PT, R3, 0x7f800000, PT ;  /* 0x7f8000000300780c */ /* 0x000fe20003f26070 */
[----:B------:R-:W-:Y:S01]  /*2390*/  STSM.16.M88.4 [R22], R8 ;  /* 0x0000000816007844 */ /* 0x000fe20000000200 */
[----:B------:R-:W-:Y:S01]  /*23a0*/  SGXT.U32 R17, R17, 0x1 ;  /* 0x000000011111781a */ /* 0x000fe20000000000 */
[----:B------:R-:W-:Y:S01]  /*23b0*/  FFMA.FTZ R7, R7, 1.4426950216293334961, R12 ;  /* 0x3fb8aa3b07077823 */ /* 0x000fe2000001000c */
[----:B------:R-:W-:Y:S01]  /*23c0*/  LOP3.LUT R12, R5, 0xff, RZ, 0xc0, !PT ;  /* 0x000000ff050c7812 */ /* 0x000fe200078ec0ff */
[----:B------:R-:W-:Y:S01]  /*23d0*/  FMUL R15, R14, R15 ;  /* 0x0000000f0e0f7220 */ /* 0x000fe20000400000 */
[----:B------:R-:W-:Y:S01]  /*23e0*/  BAR.SYNC.DEFER_BLOCKING 0x0 ;  /* 0x0000000000007b1d */ /* 0x000fe20000010000 */
[----:B0-----:R-:W-:Y:S01]  /*23f0*/  IMAD R17, R17, R32, RZ ;  /* 0x0000002011117224 */ /* 0x001fe200078e02ff */
[----:B------:R-:W-:Y:S01]  /*2400*/  LEA R12, R12, UR6, 0x4 ;  /* 0x000000060c0c7c11 */ /* 0x000fe2000f8e20ff */
[----:B------:R-:W-:Y:S01]  /*2410*/  FMUL R15, R14, R15 ;  /* 0x0000000f0e0f7220 */ /* 0x000fe20000400000 */
[----:B------:R-:W-:Y:S01]  /*2420*/  ISETP.GE.U32.AND P2, PT, R2, 0x7f800000, PT ;  /* 0x7f8000000200780c */ /* 0x000fe20003f46070 */
[----:B------:R-:W-:Y:S01]  /*2430*/  FADD R20, R6, R7 ;  /* 0x0000000706147221 */ /* 0x000fe20000000000 */
[----:B------:R-:W-:-:S02]  /*2440*/  IMAD R6, R4, UR5, RZ ;  /* 0x0000000504067c24 */ /* 0x000fc4000f8e02ff */
[----:B------:R-:W-:Y:S01]  /*2450*/  FFMA.FTZ R14, R14, 1.4426950216293334961, R15 ;  /* 0x3fb8aa3b0e0e7823 */ /* 0x000fe2000001000f */
[C---:B------:R-:W-:Y:S01]  /*2460*/  IMAD R15, R32.reuse, 0x2, R17 ;  /* 0x00000002200f7824 */ /* 0x040fe200078e0211 */
[----:B------:R-:W-:Y:S01]  /*2470*/  FSETP.NEU.AND P0, PT, R3, RZ, PT ;  /* 0x000000ff0300720b */ /* 0x000fe20003f0d000 */
[----:B------:R-:W-:Y:S01]  /*2480*/  UIMAD.WIDE UR4, UR4, 0x2, URZ ;  /* 0x00000002040478a5 */ /* 0x000fe2000f8e023f */
[----:B------:R-:W-:Y:S01]  /*2490*/  FADD R26, R13, R14 ;  /* 0x0000000e0d1a7221 */ /* 0x000fe20000000000 */
[----:B------:R-:W-:Y:S02]  /*24a0*/  @P1 MOV R14, 0x7f800000 ;  /* 0x7f800000000e1802 */ /* 0x000fe40000000f00 */
[----:B------:R-:W-:-:S03]  /*24b0*/  LEA R13, R32, R15, 0x1 ;  /* 0x0000000f200d7211 */ /* 0x000fc600078e08ff */
[----:B------:R-:W-:Y:S01]  /*24c0*/  @P1 FFMA.FTZ R20, R3, R14, +INF ;  /* 0x7f80000003141423 */ /* 0x000fe2000001000e */
[----:B------:R-:W-:Y:S01]  /*24d0*/  LEA R19, R32, R13, 0x1 ;  /* 0x0000000d20137211 */ /* 0x000fe200078e08ff */
[----:B------:R-:W-:Y:S01]  /*24e0*/  ULDC UR4, c[0x0][0x27c] ;  /* 0x00009f0000047ab9 */ /* 0x000fe20000000800 */
[C---:B------:R-:W-:Y:S01]  /*24f0*/  SHF.L.U32 R3, R6.reuse, 0x1, RZ ;  /* 0x0000000106037819 */ /* 0x040fe200000006ff */
[----:B------:R-:W-:Y:S01]  /*2500*/  IMAD.HI R6, R6, 0x2, RZ ;  /* 0x0000000206067827 */ /* 0x000fe200078e02ff */
[C---:B------:R-:W-:Y:S01]  /*2510*/  LEA R23, R32.reuse, R19, 0x1 ;  /* 0x0000001320177211 */ /* 0x040fe200078e08ff */
[----:B------:R-:W-:Y:S01]  /*2520*/  UIMAD UR4, UR7, UR4, URZ ;  /* 0x00000004070472a4 */ /* 0x000fe2000f8e023f */
[----:B------:R0:W2:Y:S01]  /*2530*/  LDS.128 R8, [R12] ;  /* 0x000000000c087984 */ /* 0x0000a20000000c00 */
[----:B------:R-:W-:Y:S02]  /*2540*/  @P2 MOV R7, 0x7f800000 ;  /* 0x7f80000000072802 */ /* 0x000fe40000000f00 */
[----:B-1----:R-:W-:Y:S01]  /*2550*/  IADD3 R24, P3, P4, R3, UR8, R28 ;  /* 0x0000000803187c10 */ /* 0x002fe2000fc7e01c */
[----:B------:R-:W-:Y:S01]  /*2560*/  IMAD R25, R32, 0x2, R23 ;  /* 0x0000000220197824 */ /* 0x000fe200078e0217 */
[C---:B------:R-:W-:Y:S01]  /*2570*/  FSETP.NEU.AND P1, PT, R2.reuse, RZ, PT ;  /* 0x000000ff0200720b */ /* 0x040fe20003f2d000 */
[----:B------:R-:W-:Y:S01]  /*2580*/  @P2 FFMA.FTZ R26, R2, R7, +INF ;  /* 0x7f800000021a2423 */ /* 0x000fe20000010007 */
[----:B------:R-:W-:Y:S01]  /*2590*/  IADD3.X R30, R6, UR5, R29, P3, P4 ;  /* 0x00000005061e7c10 */ /* 0x000fe20009fe841d */
[----:B------:R-:W-:Y:S01]  /*25a0*/  USHF.L.U32 UR7, UR4, 0x2, URZ ;  /* 0x0000000204077899 */ /* 0x000fe2000800063f */
[----:B------:R-:W-:Y:S01]  /*25b0*/  LEA R2, P3, R17, R24, 0x1 ;  /* 0x0000001811027211 */ /* 0x000fe200078608ff */
[----:B------:R-:W-:Y:S01]  /*25c0*/  UIMAD.WIDE UR4, UR4, 0x4, URZ ;  /* 0x00000004040478a5 */ /* 0x000fe2000f8e023f */
[----:B------:R-:W-:-:S02]  /*25d0*/  LEA R27, R32, R25, 0x1 ;  /* 0x00000019201b7211 */ /* 0x000fc400078e08ff */
[-C--:B------:R-:W-:Y:S02]  /*25e0*/  LEA R6, P6, R15, R24.reuse, 0x1 ;  /* 0x000000180f067211 */ /* 0x080fe400078c08ff */
[----:B0-----:R-:W-:Y:S02]  /*25f0*/  LEA R12, P5, R13, R24, 0x1 ;  /* 0x000000180d0c7211 */ /* 0x001fe400078a08ff */
[-C--:B------:R-:W-:Y:S02]  /*2600*/  LEA.HI.X.SX32 R3, R17, R30.reuse, 0x1, P3 ;  /* 0x0000001e11037211 */ /* 0x080fe400018f0eff */
[----:B------:R-:W-:Y:S02]  /*2610*/  LEA R28, R32, R27, 0x1 ;  /* 0x0000001b201c7211 */ /* 0x000fe400078e08ff */
[----:B------:R-:W-:Y:S02]  /*2620*/  LEA.HI.X.SX32 R7, R15, R30, 0x1, P6 ;  /* 0x0000001e0f077211 */ /* 0x000fe400030f0eff */
[----:B------:R-:W-:-:S02]  /*2630*/  LEA R14, P2, R19, R24, 0x1 ;  /* 0x00000018130e7211 */ /* 0x000fc400078408ff */
[----:B------:R-:W-:Y:S02]  /*2640*/  LEA.HI.X.SX32 R13, R13, R30, 0x1, P5 ;  /* 0x0000001e0d0d7211 */ /* 0x000fe400028f0eff */
[-C--:B------:R-:W-:Y:S02]  /*2650*/  LEA R16, P4, R23, R24.reuse, 0x1 ;  /* 0x0000001817107211 */ /* 0x080fe400078808ff */
[-C--:B------:R-:W-:Y:S02]  /*2660*/  LEA R18, P3, R25, R24.reuse, 0x1 ;  /* 0x0000001819127211 */ /* 0x080fe400078608ff */
[-C--:B------:R-:W-:Y:S02]  /*2670*/  LEA R22, P6, R27, R24.reuse, 0x1 ;  /* 0x000000181b167211 */ /* 0x080fe400078c08ff */
[----:B------:R-:W-:Y:S02]  /*2680*/  LEA R24, P5, R28, R24, 0x1 ;  /* 0x000000181c187211 */ /* 0x000fe400078a08ff */
[----:B------:R-:W-:-:S02]  /*2690*/  LEA.HI.X.SX32 R15, R19, R30, 0x1, P2 ;  /* 0x0000001e130f7211 */ /* 0x000fc400010f0eff */
[-C--:B------:R-:W-:Y:S02]  /*26a0*/  LEA.HI.X.SX32 R17, R23, R30.reuse, 0x1, P4 ;  /* 0x0000001e17117211 */ /* 0x080fe400020f0eff */
[-C--:B------:R-:W-:Y:S01]  /*26b0*/  LEA.HI.X.SX32 R19, R25, R30.reuse, 0x1, P3 ;  /* 0x0000001e19137211 */ /* 0x080fe200018f0eff */
[----:B--2---:R0:W-:Y:S01]  /*26c0*/  STG.E.U16 desc[UR12][R2.64], R8 ;  /* 0x0000000802007986 */ /* 0x0041e2000c10150c */
[-C--:B------:R-:W-:Y:S02]  /*26d0*/  LEA.HI.X.SX32 R23, R27, R30.reuse, 0x1, P6 ;  /* 0x0000001e1b177211 */ /* 0x080fe400030f0eff */
[----:B------:R-:W-:Y:S01]  /*26e0*/  LEA.HI.X.SX32 R25, R28, R30, 0x1, P5 ;  /* 0x0000001e1c197211 */ /* 0x000fe200028f0eff */
[----:B------:R1:W-:Y:S01]  /*26f0*/  STG.E.U16 desc[UR12][R6.64], R9 ;  /* 0x0000000906007986 */ /* 0x0003e2000c10150c */
[----:B------:R-:W-:Y:S01]  /*2700*/  PRMT R27, R10, 0x7632, R27 ;  /* 0x000076320a1b7816 */ /* 0x000fe2000000001b */
[----:B------:R-:W2:Y:S01]  /*2710*/  LDC.64 R28, c[0x0][0x230] ;  /* 0x00008c00ff1c7b82 */ /* 0x000ea20000000a00 */
[----:B------:R-:W-:Y:S01]  /*2720*/  PRMT R30, R11, 0x7632, R30 ;  /* 0x000076320b1e7816 */ /* 0x000fe2000000001e */
[----:B------:R3:W-:Y:S01]  /*2730*/  STG.E.U16 desc[UR12][R12.64], R10 ;  /* 0x0000000a0c007986 */ /* 0x0007e2000c10150c */
[----:B------:R-:W-:-:S02]  /*2740*/  FSEL R20, R20, -INF , P0 ;  /* 0xff80000014147808 */ /* 0x000fc40000000000 */
[C---:B------:R-:W-:Y:S01]  /*2750*/  LOP3.LUT P2, RZ, R5.reuse, 0x80, RZ, 0xc0, !PT ;  /* 0x0000008005ff7812 */ /* 0x040fe2000784c0ff */
[----:B------:R4:W-:Y:S01]  /*2760*/  STG.E.U16 desc[UR12][R14.64], R11 ;  /* 0x0000000b0e007986 */ /* 0x0009e2000c10150c */
[----:B0-----:R-:W-:Y:S01]  /*2770*/  FSEL R3, R26, -INF , P1 ;  /* 0xff8000001a037808 */ /* 0x001fe20000800000 */
[----:B------:R-:W-:Y:S01]  /*2780*/  FFMA R20, R20, 0.69314718246459960938, R21 ;  /* 0x3f31721814147823 */ /* 0x000fe20000000015 */
[----:B------:R-:W-:Y:S02]  /*2790*/  SHF.L.U32 R5, R5, 0x1, RZ ;  /* 0x0000000105057819 */ /* 0x000fe400000006ff */
[----:B-1----:R-:W-:Y:S01]  /*27a0*/  PRMT R7, R8, 0x7632, R7 ;  /* 0x0000763208077816 */ /* 0x002fe20000000007 */
[----:B------:R-:W-:Y:S01]  /*27b0*/  FFMA R21, R3, 0.69314718246459960938, R52 ;  /* 0x3f31721803157823 */ /* 0x000fe20000000034 */
[----:B------:R-:W-:Y:S02]  /*27c0*/  LOP3.LUT R5, R5, 0x1f8, RZ, 0xc0, !PT ;  /* 0x000001f805057812 */ /* 0x000fe400078ec0ff */
[----:B---3--:R-:W-:Y:S01]  /*27d0*/  PRMT R13, R9, 0x7632, R13 ;  /* 0x00007632090d7816 */ /* 0x008fe2000000000d */
[----:B------:R4:W-:Y:S01]  /*27e0*/  STG.E.U16 desc[UR12][R16.64], R7 ;  /* 0x0000000710007986 */ /* 0x0009e2000c10150c */
[C---:B------:R-:W-:Y:S01]  /*27f0*/  SHF.L.U32 R3, R4.reuse, 0x2, RZ ;  /* 0x0000000204037819 */ /* 0x040fe200000006ff */
[----:B------:R-:W-:-:S02]  /*2800*/  IMAD.HI R4, R4, 0x4, RZ ;  /* 0x0000000404047827 */ /* 0x000fc400078e02ff */
[----:B------:R4:W-:Y:S04]  /*2810*/  STG.E.U16 desc[UR12][R18.64], R13 ;  /* 0x0000000d12007986 */ /* 0x0009e8000c10150c */
[----:B------:R4:W-:Y:S01]  /*2820*/  STG.E.U16 desc[UR12][R22.64], R27 ;  /* 0x0000001b16007986 */ /* 0x0009e2000c10150c */
[----:B--2---:R-:W-:-:S03]  /*2830*/  IADD3 R2, P0, P1, R3, UR7, R28 ;  /* 0x0000000703027c10 */ /* 0x004fc6000f91e01c */
[----:B------:R4:W-:Y:S01]  /*2840*/  STG.E.U16 desc[UR12][R24.64], R30 ;  /* 0x0000001e18007986 */ /* 0x0009e2000c10150c */
[----:B------:R-:W-:Y:S01]  /*2850*/  IADD3.X R3, R4, UR5, R29, P0, P1 ;  /* 0x0000000504037c10 */ /* 0x000fe200087e241d */
[----:B------:R-:W-:Y:S06]  /*2860*/  BAR.SYNC.DEFER_BLOCKING 0x0 ;  /* 0x0000000000007b1d */ /* 0x000fec0000010000 */
[----:B------:R4:W-:Y:S02]  /*2870*/  STS.64 [R5+UR6], R20 ;  /* 0x0000001405007988 */ /* 0x0009e40008000a06 */
[----:B------:R-:W-:Y:S06]  /*2880*/  BAR.SYNC.DEFER_BLOCKING 0x0 ;  /* 0x0000000000007b1d */ /* 0x000fec0000010000 */
[----:B------:R-:W-:Y:S05]  /*2890*/  @P2 EXIT ;  /* 0x000000000000294d */ /* 0x000fea0003800000 */
[----:B----4-:R-:W0:Y:S04]  /*28a0*/  LDS R5, [R0] ;  /* 0x0000000000057984 */ /* 0x010e280000000800 */
[----:B0-----:R-:W-:Y:S01]  /*28b0*/  STG.E desc[UR12][R2.64], R5 ;  /* 0x0000000502007986 */ /* 0x001fe2000c10190c */
[----:B------:R-:W-:Y:S05]  /*28c0*/  EXIT ;  /* 0x000000000000794d */ /* 0x000fea0003800000 */
.L_x_2:
[----:B------:R-:W-:-:S00]  /*28d0*/  BRA `(.L_x_2) ;  /* 0xfffffffc00fc7947 */ /* 0x000fc0000383ffff */
[----:B------:R-:W-:-:S00]  /*28e0*/  NOP ;  /* 0x0000000000007918 */ /* 0x000fc00000000000 */
        /* <DEDUP_REMOVED lines=9> */
.L_x_3:


//--------------------- .nv.global.init           --------------------------
	.section	.nv.global.init,"aw",@progbits
.nv.global.init:
	.type		_$_str,@object
	.size		_$_str,(.L_0 - _$_str)
_$_str:
        /*0000*/ 	.byte	0x5f, 0x5f, 0x43, 0x55, 0x44, 0x41, 0x5f, 0x46, 0x54, 0x5a, 0x00
.L_0:


//--------------------- .nv.shared.attn_fwd       --------------------------
	.section	.nv.shared.attn_fwd,"aw",@nobits
	.sectionflags	@""
	.align	16
	.zero		1024


//--------------------- .nv.shared.reserved.0     --------------------------
	.section	.nv.shared.reserved.0,"aw",@nobits
	.weak		__nv_reservedSMEM_offset_0_alias
	.size		__nv_reservedSMEM_offset_0_alias, 0, 0
	.other		__nv_reservedSMEM_offset_0_alias,@"STO_CUDA_RESERVED_SHARED STV_DEFAULT"
__nv_reservedSMEM_offset_0_alias:
	.zero		0


//--------------------- .nv.constant0.attn_fwd    --------------------------
	.section	.nv.constant0.attn_fwd,"a",@progbits
	.sectionflags	@""
	.align	4
.nv.constant0.attn_fwd:
	.zero		664


//--------------------- SYMBOLS --------------------------

	.type		.nv.reservedSmem.offset0,@object
	.size		.nv.reservedSmem.offset0,0x4
